// auto-generated by cutlass_sweep.gemm — config: {"arch": "sm_90", "cluster_m": 2, "cluster_n": 1, "dtype": "bf16", "dtype_b": "bf16", "layout": "nt", "stages": 0, "tile_k": 16, "tile_m": 384, "tile_n": 112}
#include "cutlass/cutlass.h"
#include "cutlass/gemm/collective/collective_builder.hpp"
#include "cutlass/gemm/device/gemm_universal_adapter.h"
#include "cutlass/gemm/kernel/gemm_universal.hpp"
#include "cutlass/epilogue/collective/collective_builder.hpp"

using ElemA = cutlass::bfloat16_t;
using ElemB = cutlass::bfloat16_t;
using ElemCD = cutlass::bfloat16_t;
using Acc  = float;
using TileShape    = cute::Shape<cute::_384, cute::_112, cute::_16>;
using ClusterShape = cute::Shape<cute::_2, cute::_1, cute::_1>;

using CollectiveEpilogue = typename cutlass::epilogue::collective::CollectiveBuilder<
    cutlass::arch::Sm90, cutlass::arch::OpClassTensorOp,
    TileShape, ClusterShape,
    cutlass::epilogue::collective::EpilogueTileAuto,
    Acc, Acc,
    ElemCD, cutlass::layout::RowMajor, 128 / cutlass::sizeof_bits<ElemCD>::value,
    ElemCD, cutlass::layout::RowMajor, 128 / cutlass::sizeof_bits<ElemCD>::value,
    cutlass::epilogue::collective::EpilogueScheduleAuto
  >::CollectiveOp;

using CollectiveMainloop = typename cutlass::gemm::collective::CollectiveBuilder<
    cutlass::arch::Sm90, cutlass::arch::OpClassTensorOp,
    ElemA, cutlass::layout::RowMajor, 128 / cutlass::sizeof_bits<ElemA>::value,
    ElemB, cutlass::layout::ColumnMajor, 128 / cutlass::sizeof_bits<ElemB>::value,
    Acc,
    TileShape, ClusterShape,
    cutlass::gemm::collective::StageCountAutoCarveout<static_cast<int>(sizeof(typename CollectiveEpilogue::SharedStorage))>,
    cutlass::gemm::collective::KernelScheduleAuto
  >::CollectiveOp;

using GemmKernel = cutlass::gemm::kernel::GemmUniversal<
    cute::Shape<int,int,int,int>,
    CollectiveMainloop,
    CollectiveEpilogue
>;
using Gemm = cutlass::gemm::device::GemmUniversalAdapter<GemmKernel>;

// Force the device kernel symbol into the cubin without needing a host main.
auto* _anchor = &cutlass::device_kernel<GemmKernel>;


// ===== COMPILED SASS (sm_90a) =====

	.target	sm_90a

	.elftype	@"ET_EXEC"


//--------------------- .note.nv.tkinfo           --------------------------
	.section	.note.nv.tkinfo,"",@"SHT_NOTE"
	.sectionflags	@"SHF_NOTE_NV_TKINFO"
	.tkinfo
        /*0018*/ 	.word	0x00000002
        /*0030*/ 	.string	""
        /*0030*/ 	.string	"ptxas"
        /*0030*/ 	.string	"Cuda compilation tools, release 13.0, V13.0.88"
        /*0030*/ 	.string	"Build cuda_13.0.r13.0/compiler.36424714_0"
        /*0030*/ 	.string	"-arch sm_90a -m 64 "



//--------------------- .note.nv.cuinfo           --------------------------
	.section	.note.nv.cuinfo,"",@"SHT_NOTE"
	.sectionflags	@"SHF_NOTE_NV_CUINFO"
        /*0018*/ 	.short	0x0002
        /*001a*/ 	.short	0x005a
        /*001c*/ 	.short	0x0082
	.zero		2


//--------------------- .nv.info                  --------------------------
	.section	.nv.info,"",@"SHT_CUDA_INFO"
	.align	4


	//----- nvinfo : EIATTR_REGCOUNT
	.align		4
        /*0000*/ 	.byte	0x04, 0x2f
        /*0002*/ 	.short	(.L_15 - .L_14)
	.align		4
.L_14:
        /*0004*/ 	.word	index@(_ZN7cutlass13device_kernelINS_4gemm6kernel13GemmUniversalIN4cute5tupleIJiiiiEEENS1_10collective13CollectiveMmaINS1_34MainloopSm90TmaGmmaWarpSpecializedILi14ENS5_IJNS4_1CILi2EEENSA_ILi1EEESC_EEENS1_35KernelTmaWarpSpecializedCooperativeEEENS5_IJNSA_ILi384EEENSA_ILi112EEENSA_ILi16EEEEEENS_10bfloat16_tENS5_IJlSC_lEEESK_SL_NS4_8TiledMMAINS4_8MMA_AtomIJNS4_4SM904GMMA27MMA_64x16x16_F32BF16BF16_SSILNSP_5MajorE0ELSR_0ELNSP_7ScaleInE1ELSS_1EEEEEENS4_6LayoutISD_NS5_IJSC_NSA_ILi0EEESW_EEEEENS5_IJNS4_10UnderscoreESZ_SZ_EEEEENS4_13SM90_TMA_LOADENS4_14ComposedLayoutINS4_7SwizzleILi1ELi4ELi3EEENS4_18smem_ptr_flag_bitsILi16EEENSV_INS5_IJNSA_ILi8EEESI_EEENS5_IJSI_SC_EEEEEEEvNS4_8identityENS4_23SM90_TMA_LOAD_MULTICASTES1C_vS1D_EENS_8epilogue10collective6detail29Sm90TmaWarpSpecializedAdapterINS1H_15DefaultEpilogueISK_SL_SL_NS1G_6thread17LinearCombinationISK_Li1EffLNS1L_9ScaleType4KindE0ELNS_15FloatRoundStyleE2ESK_EENS1_15EpilogueDefaultEEEEEvvEEEEvNT_6ParamsE)
        /*0008*/ 	.word	0x000000a8


	//----- nvinfo : EIATTR_FRAME_SIZE
	.align		4
.L_15:
        /*000c*/ 	.byte	0x04, 0x11
        /*000e*/ 	.short	(.L_17 - .L_16)
	.align		4
.L_16:
        /*0010*/ 	.word	index@(_ZN7cutlass13device_kernelINS_4gemm6kernel13GemmUniversalIN4cute5tupleIJiiiiEEENS1_10collective13CollectiveMmaINS1_34MainloopSm90TmaGmmaWarpSpecializedILi14ENS5_IJNS4_1CILi2EEENSA_ILi1EEESC_EEENS1_35KernelTmaWarpSpecializedCooperativeEEENS5_IJNSA_ILi384EEENSA_ILi112EEENSA_ILi16EEEEEENS_10bfloat16_tENS5_IJlSC_lEEESK_SL_NS4_8TiledMMAINS4_8MMA_AtomIJNS4_4SM904GMMA27MMA_64x16x16_F32BF16BF16_SSILNSP_5MajorE0ELSR_0ELNSP_7ScaleInE1ELSS_1EEEEEENS4_6LayoutISD_NS5_IJSC_NSA_ILi0EEESW_EEEEENS5_IJNS4_10UnderscoreESZ_SZ_EEEEENS4_13SM90_TMA_LOADENS4_14ComposedLayoutINS4_7SwizzleILi1ELi4ELi3EEENS4_18smem_ptr_flag_bitsILi16EEENSV_INS5_IJNSA_ILi8EEESI_EEENS5_IJSI_SC_EEEEEEEvNS4_8identityENS4_23SM90_TMA_LOAD_MULTICASTES1C_vS1D_EENS_8epilogue10collective6detail29Sm90TmaWarpSpecializedAdapterINS1H_15DefaultEpilogueISK_SL_SL_NS1G_6thread17LinearCombinationISK_Li1EffLNS1L_9ScaleType4KindE0ELNS_15FloatRoundStyleE2ESK_EENS1_15EpilogueDefaultEEEEEvvEEEEvNT_6ParamsE)
        /*0014*/ 	.word	0x00000008


	//----- nvinfo : EIATTR_MIN_STACK_SIZE
	.align		4
.L_17:
        /*0018*/ 	.byte	0x04, 0x12
        /*001a*/ 	.short	(.L_19 - .L_18)
	.align		4
.L_18:
        /*001c*/ 	.word	index@(_ZN7cutlass13device_kernelINS_4gemm6kernel13GemmUniversalIN4cute5tupleIJiiiiEEENS1_10collective13CollectiveMmaINS1_34MainloopSm90TmaGmmaWarpSpecializedILi14ENS5_IJNS4_1CILi2EEENSA_ILi1EEESC_EEENS1_35KernelTmaWarpSpecializedCooperativeEEENS5_IJNSA_ILi384EEENSA_ILi112EEENSA_ILi16EEEEEENS_10bfloat16_tENS5_IJlSC_lEEESK_SL_NS4_8TiledMMAINS4_8MMA_AtomIJNS4_4SM904GMMA27MMA_64x16x16_F32BF16BF16_SSILNSP_5MajorE0ELSR_0ELNSP_7ScaleInE1ELSS_1EEEEEENS4_6LayoutISD_NS5_IJSC_NSA_ILi0EEESW_EEEEENS5_IJNS4_10UnderscoreESZ_SZ_EEEEENS4_13SM90_TMA_LOADENS4_14ComposedLayoutINS4_7SwizzleILi1ELi4ELi3EEENS4_18smem_ptr_flag_bitsILi16EEENSV_INS5_IJNSA_ILi8EEESI_EEENS5_IJSI_SC_EEEEEEEvNS4_8identityENS4_23SM90_TMA_LOAD_MULTICASTES1C_vS1D_EENS_8epilogue10collective6detail29Sm90TmaWarpSpecializedAdapterINS1H_15DefaultEpilogueISK_SL_SL_NS1G_6thread17LinearCombinationISK_Li1EffLNS1L_9ScaleType4KindE0ELNS_15FloatRoundStyleE2ESK_EENS1_15EpilogueDefaultEEEEEvvEEEEvNT_6ParamsE)
        /*0020*/ 	.word	0x00000008
.L_19:


//--------------------- .nv.compat                --------------------------
	.section	.nv.compat,"",@"SHT_CUDA_COMPAT_INFO"
	.align	4
        /*0000*/ 	.byte	0x02, 0x09, 0x01, 0x00, 0x02, 0x02, 0x04, 0x00, 0x02, 0x05, 0x05, 0x00, 0x03, 0x07, 0x01, 0x01
        /*0010*/ 	.byte	0x02, 0x03, 0x01, 0x00, 0x02, 0x06, 0x01, 0x00, 0x04, 0x0b, 0x08, 0x00, 0x00, 0x00, 0x00, 0x00
        /*0020*/ 	.byte	0x00, 0x00, 0x00, 0x00


//--------------------- .nv.info._ZN7cutlass13device_kernelINS_4gemm6kernel13GemmUniversalIN4cute5tupleIJiiiiEEENS1_10collective13CollectiveMmaINS1_34MainloopSm90TmaGmmaWarpSpecializedILi14ENS5_IJNS4_1CILi2EEENSA_ILi1EEESC_EEENS1_35KernelTmaWarpSpecializedCooperativeEEENS5_IJNSA_ILi384EEENSA_ILi112EEENSA_ILi16EEEEEENS_10bfloat16_tENS5_IJlSC_lEEESK_SL_NS4_8TiledMMAINS4_8MMA_AtomIJNS4_4SM904GMMA27MMA_64x16x16_F32BF16BF16_SSILNSP_5MajorE0ELSR_0ELNSP_7ScaleInE1ELSS_1EEEEEENS4_6LayoutISD_NS5_IJSC_NSA_ILi0EEESW_EEEEENS5_IJNS4_10UnderscoreESZ_SZ_EEEEENS4_13SM90_TMA_LOADENS4_14ComposedLayoutINS4_7SwizzleILi1ELi4ELi3EEENS4_18smem_ptr_flag_bitsILi16EEENSV_INS5_IJNSA_ILi8EEESI_EEENS5_IJSI_SC_EEEEEEEvNS4_8identityENS4_23SM90_TMA_LOAD_MULTICASTES1C_vS1D_EENS_8epilogue10collective6detail29Sm90TmaWarpSpecializedAdapterINS1H_15DefaultEpilogueISK_SL_SL_NS1G_6thread17LinearCombinationISK_Li1EffLNS1L_9ScaleType4KindE0ELNS_15FloatRoundStyleE2ESK_EENS1_15EpilogueDefaultEEEEEvvEEEEvNT_6ParamsE --------------------------
	.section	.nv.info._ZN7cutlass13device_kernelINS_4gemm6kernel13GemmUniversalIN4cute5tupleIJiiiiEEENS1_10collective13CollectiveMmaINS1_34MainloopSm90TmaGmmaWarpSpecializedILi14ENS5_IJNS4_1CILi2EEENSA_ILi1EEESC_EEENS1_35KernelTmaWarpSpecializedCooperativeEEENS5_IJNSA_ILi384EEENSA_ILi112EEENSA_ILi16EEEEEENS_10bfloat16_tENS5_IJlSC_lEEESK_SL_NS4_8TiledMMAINS4_8MMA_AtomIJNS4_4SM904GMMA27MMA_64x16x16_F32BF16BF16_SSILNSP_5MajorE0ELSR_0ELNSP_7ScaleInE1ELSS_1EEEEEENS4_6LayoutISD_NS5_IJSC_NSA_ILi0EEESW_EEEEENS5_IJNS4_10UnderscoreESZ_SZ_EEEEENS4_13SM90_TMA_LOADENS4_14ComposedLayoutINS4_7SwizzleILi1ELi4ELi3EEENS4_18smem_ptr_flag_bitsILi16EEENSV_INS5_IJNSA_ILi8EEESI_EEENS5_IJSI_SC_EEEEEEEvNS4_8identityENS4_23SM90_TMA_LOAD_MULTICASTES1C_vS1D_EENS_8epilogue10collective6detail29Sm90TmaWarpSpecializedAdapterINS1H_15DefaultEpilogueISK_SL_SL_NS1G_6thread17LinearCombinationISK_Li1EffLNS1L_9ScaleType4KindE0ELNS_15FloatRoundStyleE2ESK_EENS1_15EpilogueDefaultEEEEEvvEEEEvNT_6ParamsE,"",@"SHT_CUDA_INFO"
	.sectionflags	@""
	.align	4


	//----- nvinfo : EIATTR_CUDA_API_VERSION
	.align		4
        /*0000*/ 	.byte	0x04, 0x37
        /*0002*/ 	.short	(.L_21 - .L_20)
.L_20:
        /*0004*/ 	.word	0x00000082


	//----- nvinfo : EIATTR_KPARAM_INFO
	.align		4
.L_21:
        /*0008*/ 	.byte	0x04, 0x17
        /*000a*/ 	.short	(.L_23 - .L_22)
.L_22:
        /*000c*/ 	.word	0x00000000
        /*0010*/ 	.short	0x0000
        /*0012*/ 	.short	0x0070
        /*0014*/ 	.byte	0x00, 0xf0, 0x01, 0x10


	//----- nvinfo : EIATTR_SPARSE_MMA_MASK
	.align		4
.L_23:
        /*0018*/ 	.byte	0x03, 0x50
        /*001a*/ 	.short	0x0000


	//----- nvinfo : EIATTR_MAXREG_COUNT
	.align		4
        /*001c*/ 	.byte	0x03, 0x1b
        /*001e*/ 	.short	0x00a8


	//----- nvinfo : EIATTR_NUM_BARRIERS
	.align		4
        /*0020*/ 	.byte	0x02, 0x4c
        /*0022*/ 	.byte	0x01
	.zero		1


	//----- nvinfo : EIATTR_EXTERNS
	.align		4
        /*0024*/ 	.byte	0x04, 0x0f
        /*0026*/ 	.short	(.L_25 - .L_24)


	//   ....[0]....
	.align		4
.L_24:
        /*0028*/ 	.word	index@(__assertfail)


	//----- nvinfo : EIATTR_ANNOTATIONS
	.align		4
.L_25:
        /*002c*/ 	.byte	0x04, 0x55
        /*002e*/ 	.short	(.L_27 - .L_26)


	//   ....[0]....
.L_26:
        /*0030*/ 	.word	0x00000001
        /*0034*/ 	.byte	0x20, 0x0b, 0x00, 0x00, 0x01, 0x00, 0x00, 0x00, 0x50, 0x0b, 0x00, 0x00, 0x01, 0x00, 0x00, 0x00
        /*0044*/ 	.byte	0x30, 0x10, 0x00, 0x00, 0x01, 0x00, 0x00, 0x00, 0x40, 0x10, 0x00, 0x00, 0x01, 0x00, 0x00, 0x00
        /*0054*/ 	.byte	0x50, 0x2a, 0x00, 0x00, 0x01, 0x00, 0x00, 0x00, 0xa0, 0x2a, 0x00, 0x00, 0x01, 0x00, 0x00, 0x00
        /*0064*/ 	.byte	0x90, 0xdb, 0x00, 0x00, 0x01, 0x00, 0x00, 0x00, 0x70, 0xe1, 0x00, 0x00, 0x01, 0x00, 0x00, 0x00
        /*0074*/ 	.byte	0x80, 0xe1, 0x00, 0x00


	//----- nvinfo : EIATTR_MERCURY_ISA_VERSION
	.align		4
.L_27:
        /*0078*/ 	.byte	0x03, 0x5f
        /*007a*/ 	.short	0x0101


	//----- nvinfo : EIATTR_INT_WARP_WIDE_INSTR_OFFSETS
	.align		4
        /*007c*/ 	.byte	0x04, 0x31
        /*007e*/ 	.short	(.L_29 - .L_28)


	//   ....[0]....
.L_28:
        /*0080*/ 	.word	0x000005f0


	//   ....[1]....
        /*0084*/ 	.word	0x00000610


	//   ....[2]....
        /*0088*/ 	.word	0x000007c0


	//----- nvinfo : EIATTR_COOP_GROUP_MASK_REGIDS
	.align		4
.L_29:
        /*008c*/ 	.byte	0x04, 0x29
        /*008e*/ 	.short	(.L_31 - .L_30)


	//   ....[0]....
.L_30:
        /*0090*/ 	.word	0xffffffff


	//   ....[1]....
        /*0094*/ 	.word	0xffffffff


	//   ....[2]....
        /*0098*/ 	.word	0xffffffff


	//   ....[3]....
        /*009c*/ 	.word	0xffffffff


	//   ....[4]....
        /*00a0*/ 	.word	0xffffffff


	//   ....[5]....
        /*00a4*/ 	.word	0xffffffff


	//----- nvinfo : EIATTR_COOP_GROUP_INSTR_OFFSETS
	.align		4
.L_31:
        /*00a8*/ 	.byte	0x04, 0x28
        /*00aa*/ 	.short	(.L_33 - .L_32)


	//   ....[0]....
.L_32:
        /*00ac*/ 	.word	0x00000070


	//   ....[1]....
        /*00b0*/ 	.word	0x00000080


	//   ....[2]....
        /*00b4*/ 	.word	0x00000140


	//   ....[3]....
        /*00b8*/ 	.word	0x00000450


	//   ....[4]....
        /*00bc*/ 	.word	0x00000970


	//   ....[5]....
        /*00c0*/ 	.word	0x00001420


	//----- nvinfo : EIATTR_REG_RECONFIG
	.align		4
.L_33:
        /*00c4*/ 	.byte	0x01, 0x54
	.zero		2


	//----- nvinfo : EIATTR_SYSCALL_OFFSETS
	.align		4
        /*00c8*/ 	.byte	0x04, 0x46
        /*00ca*/ 	.short	(.L_35 - .L_34)


	//   ....[0]....
.L_34:
        /*00cc*/ 	.word	0x000015d0


	//----- nvinfo : EIATTR_MBARRIER_INSTR_OFFSETS
	.align		4
.L_35:
        /*00d0*/ 	.byte	0x04, 0x39
        /*00d2*/ 	.short	(.L_37 - .L_36)


	//   ....[0]....
.L_36:
        /*00d4*/ 	.word	0x00000260
        /*00d8*/ 	.word	0x000000ff
        /*00dc*/ 	.word	0x00000000
        /*00e0*/ 	.short	0x0100
        /*00e2*/ 	.byte	0x08
	.zero		1


	//   ....[1]....
        /*00e4*/ 	.word	0x00000270
        /*00e8*/ 	.word	0x000000ff
        /*00ec*/ 	.word	0x00000070
        /*00f0*/ 	.short	0x0100
        /*00f2*/ 	.byte	0x08
	.zero		1


	//   ....[2]....
        /*00f4*/ 	.word	0x00000280
        /*00f8*/ 	.word	0x000000ff
        /*00fc*/ 	.word	0x00000008
        /*0100*/ 	.short	0x0100
        /*0102*/ 	.byte	0x08
	.zero		1


	//   ....[3]....
        /*0104*/ 	.word	0x00000290
        /*0108*/ 	.word	0x000000ff
        /*010c*/ 	.word	0x00000078
        /*0110*/ 	.short	0x0100
        /*0112*/ 	.byte	0x08
	.zero		1


	//   ....[4]....
        /*0114*/ 	.word	0x000002a0
        /*0118*/ 	.word	0x000000ff
        /*011c*/ 	.word	0x00000010
        /*0120*/ 	.short	0x0100
        /*0122*/ 	.byte	0x08
	.zero		1


	//   ....[5]....
        /*0124*/ 	.word	0x000002b0
        /*0128*/ 	.word	0x000000ff
        /*012c*/ 	.word	0x00000080
        /*0130*/ 	.short	0x0100
        /*0132*/ 	.byte	0x08
	.zero		1


	//   ....[6]....
        /*0134*/ 	.word	0x000002c0
        /*0138*/ 	.word	0x000000ff
        /*013c*/ 	.word	0x00000018
        /*0140*/ 	.short	0x0100
        /*0142*/ 	.byte	0x08
	.zero		1


	//   ....[7]....
        /*0144*/ 	.word	0x000002d0
        /*0148*/ 	.word	0x000000ff
        /*014c*/ 	.word	0x00000088
        /*0150*/ 	.short	0x0100
        /*0152*/ 	.byte	0x08
	.zero		1


	//   ....[8]....
        /*0154*/ 	.word	0x000002e0
        /*0158*/ 	.word	0x000000ff
        /*015c*/ 	.word	0x00000020
        /*0160*/ 	.short	0x0100
        /*0162*/ 	.byte	0x08
	.zero		1


	//   ....[9]....
        /*0164*/ 	.word	0x000002f0
        /*0168*/ 	.word	0x000000ff
        /*016c*/ 	.word	0x00000090
        /*0170*/ 	.short	0x0100
        /*0172*/ 	.byte	0x08
	.zero		1


	//   ....[10]....
        /*0174*/ 	.word	0x00000300
        /*0178*/ 	.word	0x000000ff
        /*017c*/ 	.word	0x00000028
        /*0180*/ 	.short	0x0100
        /*0182*/ 	.byte	0x08
	.zero		1


	//   ....[11]....
        /*0184*/ 	.word	0x00000310
        /*0188*/ 	.word	0x000000ff
        /*018c*/ 	.word	0x00000098
        /*0190*/ 	.short	0x0100
        /*0192*/ 	.byte	0x08
	.zero		1


	//   ....[12]....
        /*0194*/ 	.word	0x00000320
        /*0198*/ 	.word	0x000000ff
        /*019c*/ 	.word	0x00000030
        /*01a0*/ 	.short	0x0100
        /*01a2*/ 	.byte	0x08
	.zero		1


	//   ....[13]....
        /*01a4*/ 	.word	0x00000330
        /*01a8*/ 	.word	0x000000ff
        /*01ac*/ 	.word	0x000000a0
        /*01b0*/ 	.short	0x0100
        /*01b2*/ 	.byte	0x08
	.zero		1


	//   ....[14]....
        /*01b4*/ 	.word	0x00000340
        /*01b8*/ 	.word	0x000000ff
        /*01bc*/ 	.word	0x00000038
        /*01c0*/ 	.short	0x0100
        /*01c2*/ 	.byte	0x08
	.zero		1


	//   ....[15]....
        /*01c4*/ 	.word	0x00000350
        /*01c8*/ 	.word	0x000000ff
        /*01cc*/ 	.word	0x000000a8
        /*01d0*/ 	.short	0x0100
        /*01d2*/ 	.byte	0x08
	.zero		1


	//   ....[16]....
        /*01d4*/ 	.word	0x00000360
        /*01d8*/ 	.word	0x000000ff
        /*01dc*/ 	.word	0x00000040
        /*01e0*/ 	.short	0x0100
        /*01e2*/ 	.byte	0x08
	.zero		1


	//   ....[17]....
        /*01e4*/ 	.word	0x00000370
        /*01e8*/ 	.word	0x000000ff
        /*01ec*/ 	.word	0x000000b0
        /*01f0*/ 	.short	0x0100
        /*01f2*/ 	.byte	0x08
	.zero		1


	//   ....[18]....
        /*01f4*/ 	.word	0x00000380
        /*01f8*/ 	.word	0x000000ff
        /*01fc*/ 	.word	0x00000048
        /*0200*/ 	.short	0x0100
        /*0202*/ 	.byte	0x08
	.zero		1


	//   ....[19]....
        /*0204*/ 	.word	0x00000390
        /*0208*/ 	.word	0x000000ff
        /*020c*/ 	.word	0x000000b8
        /*0210*/ 	.short	0x0100
        /*0212*/ 	.byte	0x08
	.zero		1


	//   ....[20]....
        /*0214*/ 	.word	0x000003a0
        /*0218*/ 	.word	0x000000ff
        /*021c*/ 	.word	0x00000050
        /*0220*/ 	.short	0x0100
        /*0222*/ 	.byte	0x08
	.zero		1


	//   ....[21]....
        /*0224*/ 	.word	0x000003b0
        /*0228*/ 	.word	0x000000ff
        /*022c*/ 	.word	0x000000c0
        /*0230*/ 	.short	0x0100
        /*0232*/ 	.byte	0x08
	.zero		1


	//   ....[22]....
        /*0234*/ 	.word	0x000003c0
        /*0238*/ 	.word	0x000000ff
        /*023c*/ 	.word	0x00000058
        /*0240*/ 	.short	0x0100
        /*0242*/ 	.byte	0x08
	.zero		1


	//   ....[23]....
        /*0244*/ 	.word	0x000003d0
        /*0248*/ 	.word	0x000000ff
        /*024c*/ 	.word	0x000000c8
        /*0250*/ 	.short	0x0100
        /*0252*/ 	.byte	0x08
	.zero		1


	//   ....[24]....
        /*0254*/ 	.word	0x000003e0
        /*0258*/ 	.word	0x000000ff
        /*025c*/ 	.word	0x00000060
        /*0260*/ 	.short	0x0100
        /*0262*/ 	.byte	0x08
	.zero		1


	//   ....[25]....
        /*0264*/ 	.word	0x000003f0
        /*0268*/ 	.word	0x000000ff
        /*026c*/ 	.word	0x000000d0
        /*0270*/ 	.short	0x0100
        /*0272*/ 	.byte	0x08
	.zero		1


	//   ....[26]....
        /*0274*/ 	.word	0x00000400
        /*0278*/ 	.word	0x000000ff
        /*027c*/ 	.word	0x00000068
        /*0280*/ 	.short	0x0100
        /*0282*/ 	.byte	0x08
	.zero		1


	//   ....[27]....
        /*0284*/ 	.word	0x00000410
        /*0288*/ 	.word	0x000000ff
        /*028c*/ 	.word	0x000000d8
        /*0290*/ 	.short	0x0100
        /*0292*/ 	.byte	0x08
	.zero		1


	//   ....[28]....
        /*0294*/ 	.word	0x00000860
        /*0298*/ 	.word	0x000000ff
        /*029c*/ 	.word	0x000000f0
        /*02a0*/ 	.short	0x0100
        /*02a2*/ 	.byte	0x06
	.zero		1


	//   ....[29]....
        /*02a4*/ 	.word	0x00000900
        /*02a8*/ 	.word	0x000000ff
        /*02ac*/ 	.word	0x000000f8
        /*02b0*/ 	.short	0x0100
        /*02b2*/ 	.byte	0x06
	.zero		1


	//   ....[30]....
        /*02b4*/ 	.word	0x00001650
        /*02b8*/ 	.word	0x00000003
        /*02bc*/ 	.word	0x00000000
        /*02c0*/ 	.short	0x010a
        /*02c2*/ 	.byte	0x3f
	.zero		1


	//   ....[31]....
        /*02c4*/ 	.word	0x00001690
        /*02c8*/ 	.word	0x00000003
        /*02cc*/ 	.word	0x00000000
        /*02d0*/ 	.short	0x010a
        /*02d2*/ 	.byte	0x3f
	.zero		1


	//   ....[32]....
        /*02d4*/ 	.word	0x00001fc0
        /*02d8*/ 	.word	0x000000ff
        /*02dc*/ 	.word	0x00000000
        /*02e0*/ 	.short	0x010a
        /*02e2*/ 	.byte	0x07
	.zero		1


	//   ....[33]....
        /*02e4*/ 	.word	0x00002000
        /*02e8*/ 	.word	0x000000ff
        /*02ec*/ 	.word	0x00000000
        /*02f0*/ 	.short	0x010a
        /*02f2*/ 	.byte	0x07
	.zero		1


	//   ....[34]....
        /*02f4*/ 	.word	0x00002810
        /*02f8*/ 	.word	0x00000005
        /*02fc*/ 	.word	0x00000000
        /*0300*/ 	.short	0x0101
        /*0302*/ 	.byte	0x3f
	.zero		1


	//   ....[35]....
        /*0304*/ 	.word	0x00002a10
        /*0308*/ 	.word	0x00000003
        /*030c*/ 	.word	0x00000000
        /*0310*/ 	.short	0x0101
        /*0312*/ 	.byte	0x3f
	.zero		1


	//   ....[36]....
        /*0314*/ 	.word	0x0000eab0
        /*0318*/ 	.word	0x0000000f
        /*031c*/ 	.word	0x00000070
        /*0320*/ 	.short	0x010a
        /*0322*/ 	.byte	0x3f
	.zero		1


	//   ....[37]....
        /*0324*/ 	.word	0x0000ee60
        /*0328*/ 	.word	0x00000004
        /*032c*/ 	.word	0x000000f8
        /*0330*/ 	.short	0x0101
        /*0332*/ 	.byte	0x3f
	.zero		1


	//   ....[38]....
        /*0334*/ 	.word	0x0000f5c0
        /*0338*/ 	.word	0x00000007
        /*033c*/ 	.word	0x00000000
        /*0340*/ 	.short	0x010a
        /*0342*/ 	.byte	0x3f
	.zero		1


	//   ....[39]....
        /*0344*/ 	.word	0x0000f640
        /*0348*/ 	.word	0x00000009
        /*034c*/ 	.word	0x00000000
        /*0350*/ 	.short	0x010a
        /*0352*/ 	.byte	0x3f
	.zero		1


	//   ....[40]....
        /*0354*/ 	.word	0x0000f6d0
        /*0358*/ 	.word	0x00000006
        /*035c*/ 	.word	0x00000000
        /*0360*/ 	.short	0x010a
        /*0362*/ 	.byte	0x3f
	.zero		1


	//   ....[41]....
        /*0364*/ 	.word	0x0000f760
        /*0368*/ 	.word	0x00000009
        /*036c*/ 	.word	0x00000000
        /*0370*/ 	.short	0x010a
        /*0372*/ 	.byte	0x3f
	.zero		1


	//   ....[42]....
        /*0374*/ 	.word	0x0000f7f0
        /*0378*/ 	.word	0x00000006
        /*037c*/ 	.word	0x00000000
        /*0380*/ 	.short	0x010a
        /*0382*/ 	.byte	0x3f
	.zero		1


	//   ....[43]....
        /*0384*/ 	.word	0x0000f880
        /*0388*/ 	.word	0x00000009
        /*038c*/ 	.word	0x00000000
        /*0390*/ 	.short	0x010a
        /*0392*/ 	.byte	0x3f
	.zero		1


	//   ....[44]....
        /*0394*/ 	.word	0x0000f910
        /*0398*/ 	.word	0x00000006
        /*039c*/ 	.word	0x00000000
        /*03a0*/ 	.short	0x010a
        /*03a2*/ 	.byte	0x3f
	.zero		1


	//   ....[45]....
        /*03a4*/ 	.word	0x0000f9a0
        /*03a8*/ 	.word	0x00000009
        /*03ac*/ 	.word	0x00000000
        /*03b0*/ 	.short	0x010a
        /*03b2*/ 	.byte	0x3f
	.zero		1


	//   ....[46]....
        /*03b4*/ 	.word	0x0000fa30
        /*03b8*/ 	.word	0x00000006
        /*03bc*/ 	.word	0x00000000
        /*03c0*/ 	.short	0x010a
        /*03c2*/ 	.byte	0x3f
	.zero		1


	//   ....[47]....
        /*03c4*/ 	.word	0x0000fac0
        /*03c8*/ 	.word	0x00000009
        /*03cc*/ 	.word	0x00000000
        /*03d0*/ 	.short	0x010a
        /*03d2*/ 	.byte	0x3f
	.zero		1


	//   ....[48]....
        /*03d4*/ 	.word	0x0000fb50
        /*03d8*/ 	.word	0x00000006
        /*03dc*/ 	.word	0x00000000
        /*03e0*/ 	.short	0x010a
        /*03e2*/ 	.byte	0x3f
	.zero		1


	//   ....[49]....
        /*03e4*/ 	.word	0x0000fbe0
        /*03e8*/ 	.word	0x00000009
        /*03ec*/ 	.word	0x00000000
        /*03f0*/ 	.short	0x010a
        /*03f2*/ 	.byte	0x3f
	.zero		1


	//   ....[50]....
        /*03f4*/ 	.word	0x0000fc70
        /*03f8*/ 	.word	0x00000006
        /*03fc*/ 	.word	0x00000000
        /*0400*/ 	.short	0x010a
        /*0402*/ 	.byte	0x3f
	.zero		1


	//   ....[51]....
        /*0404*/ 	.word	0x0000fd00
        /*0408*/ 	.word	0x00000003
        /*040c*/ 	.word	0x00000000
        /*0410*/ 	.short	0x010a
        /*0412*/ 	.byte	0x3f
	.zero		1


	//   ....[52]....
        /*0414*/ 	.word	0x0000fd60
        /*0418*/ 	.word	0x00000003
        /*041c*/ 	.word	0x00000000
        /*0420*/ 	.short	0x010a
        /*0422*/ 	.byte	0x3f
	.zero		1


	//   ....[53]....
        /*0424*/ 	.word	0x0000fdc0
        /*0428*/ 	.word	0x00000006
        /*042c*/ 	.word	0x00000000
        /*0430*/ 	.short	0x010a
        /*0432*/ 	.byte	0x3f
	.zero		1


	//   ....[54]....
        /*0434*/ 	.word	0x0000fe90
        /*0438*/ 	.word	0x0000000f
        /*043c*/ 	.word	0x00000070
        /*0440*/ 	.short	0x010a
        /*0442*/ 	.byte	0x3f
	.zero		1


	//   ....[55]....
        /*0444*/ 	.word	0x0000ff60
        /*0448*/ 	.word	0x00000007
        /*044c*/ 	.word	0x00000000
        /*0450*/ 	.short	0x010a
        /*0452*/ 	.byte	0x3f
	.zero		1


	//   ....[56]....
        /*0454*/ 	.word	0x0000ffb0
        /*0458*/ 	.word	0x00000009
        /*045c*/ 	.word	0x00000000
        /*0460*/ 	.short	0x010a
        /*0462*/ 	.byte	0x3f
	.zero		1


	//   ....[57]....
        /*0464*/ 	.word	0x00010000
        /*0468*/ 	.word	0x00000006
        /*046c*/ 	.word	0x00000000
        /*0470*/ 	.short	0x010a
        /*0472*/ 	.byte	0x3f
	.zero		1


	//   ....[58]....
        /*0474*/ 	.word	0x00010050
        /*0478*/ 	.word	0x00000009
        /*047c*/ 	.word	0x00000000
        /*0480*/ 	.short	0x010a
        /*0482*/ 	.byte	0x3f
	.zero		1


	//   ....[59]....
        /*0484*/ 	.word	0x000100a0
        /*0488*/ 	.word	0x00000006
        /*048c*/ 	.word	0x00000000
        /*0490*/ 	.short	0x010a
        /*0492*/ 	.byte	0x3f
	.zero		1


	//   ....[60]....
        /*0494*/ 	.word	0x000100f0
        /*0498*/ 	.word	0x00000009
        /*049c*/ 	.word	0x00000000
        /*04a0*/ 	.short	0x010a
        /*04a2*/ 	.byte	0x3f
	.zero		1


	//   ....[61]....
        /*04a4*/ 	.word	0x00010140
        /*04a8*/ 	.word	0x00000006
        /*04ac*/ 	.word	0x00000000
        /*04b0*/ 	.short	0x010a
        /*04b2*/ 	.byte	0x3f
	.zero		1


	//   ....[62]....
        /*04b4*/ 	.word	0x00010190
        /*04b8*/ 	.word	0x00000009
        /*04bc*/ 	.word	0x00000000
        /*04c0*/ 	.short	0x010a
        /*04c2*/ 	.byte	0x3f
	.zero		1


	//   ....[63]....
        /*04c4*/ 	.word	0x000101e0
        /*04c8*/ 	.word	0x00000006
        /*04cc*/ 	.word	0x00000000
        /*04d0*/ 	.short	0x010a
        /*04d2*/ 	.byte	0x3f
	.zero		1


	//   ....[64]....
        /*04d4*/ 	.word	0x00010230
        /*04d8*/ 	.word	0x00000009
        /*04dc*/ 	.word	0x00000000
        /*04e0*/ 	.short	0x010a
        /*04e2*/ 	.byte	0x3f
	.zero		1


	//   ....[65]....
        /*04e4*/ 	.word	0x00010280
        /*04e8*/ 	.word	0x00000006
        /*04ec*/ 	.word	0x00000000
        /*04f0*/ 	.short	0x010a
        /*04f2*/ 	.byte	0x3f
	.zero		1


	//   ....[66]....
        /*04f4*/ 	.word	0x000102d0
        /*04f8*/ 	.word	0x00000009
        /*04fc*/ 	.word	0x00000000
        /*0500*/ 	.short	0x010a
        /*0502*/ 	.byte	0x3f
	.zero		1


	//   ....[67]....
        /*0504*/ 	.word	0x00010320
        /*0508*/ 	.word	0x00000006
        /*050c*/ 	.word	0x00000000
        /*0510*/ 	.short	0x010a
        /*0512*/ 	.byte	0x3f
	.zero		1


	//----- nvinfo : EIATTR_NUM_MBARRIERS
	.align		4
.L_37:
        /*0514*/ 	.byte	0x03, 0x38
        /*0516*/ 	.short	0x001e


	//----- nvinfo : EIATTR_EXIT_INSTR_OFFSETS
	.align		4
        /*0518*/ 	.byte	0x04, 0x1c
        /*051a*/ 	.short	(.L_39 - .L_38)


	//   ....[0]....
.L_38:
        /*051c*/ 	.word	0x00000ac0


	//   ....[1]....
        /*0520*/ 	.word	0x00001330


	//   ....[2]....
        /*0524*/ 	.word	0x0000e1b0


	//   ....[3]....
        /*0528*/ 	.word	0x0000e740


	//   ....[4]....
        /*052c*/ 	.word	0x0000fd50


	//----- nvinfo : EIATTR_MAX_THREADS
	.align		4
.L_39:
        /*0530*/ 	.byte	0x04, 0x05
        /*0532*/ 	.short	(.L_41 - .L_40)
.L_40:
        /*0534*/ 	.word	0x00000180
        /*0538*/ 	.word	0x00000001
        /*053c*/ 	.word	0x00000001


	//----- nvinfo : EIATTR_CRS_STACK_SIZE
	.align		4
.L_41:
        /*0540*/ 	.byte	0x04, 0x1e
        /*0542*/ 	.short	(.L_43 - .L_42)
.L_42:
        /*0544*/ 	.word	0x00000000


	//----- nvinfo : EIATTR_CBANK_PARAM_SIZE
	.align		4
.L_43:
        /*0548*/ 	.byte	0x03, 0x19
        /*054a*/ 	.short	0x0470


	//----- nvinfo : EIATTR_PARAM_CBANK
	.align		4
        /*054c*/ 	.byte	0x04, 0x0a
        /*054e*/ 	.short	(.L_45 - .L_44)
	.align		4
.L_44:
        /*0550*/ 	.word	index@(.nv.constant0._ZN7cutlass13device_kernelINS_4gemm6kernel13GemmUniversalIN4cute5tupleIJiiiiEEENS1_10collective13CollectiveMmaINS1_34MainloopSm90TmaGmmaWarpSpecializedILi14ENS5_IJNS4_1CILi2EEENSA_ILi1EEESC_EEENS1_35KernelTmaWarpSpecializedCooperativeEEENS5_IJNSA_ILi384EEENSA_ILi112EEENSA_ILi16EEEEEENS_10bfloat16_tENS5_IJlSC_lEEESK_SL_NS4_8TiledMMAINS4_8MMA_AtomIJNS4_4SM904GMMA27MMA_64x16x16_F32BF16BF16_SSILNSP_5MajorE0ELSR_0ELNSP_7ScaleInE1ELSS_1EEEEEENS4_6LayoutISD_NS5_IJSC_NSA_ILi0EEESW_EEEEENS5_IJNS4_10UnderscoreESZ_SZ_EEEEENS4_13SM90_TMA_LOADENS4_14ComposedLayoutINS4_7SwizzleILi1ELi4ELi3EEENS4_18smem_ptr_flag_bitsILi16EEENSV_INS5_IJNSA_ILi8EEESI_EEENS5_IJSI_SC_EEEEEEEvNS4_8identityENS4_23SM90_TMA_LOAD_MULTICASTES1C_vS1D_EENS_8epilogue10collective6detail29Sm90TmaWarpSpecializedAdapterINS1H_15DefaultEpilogueISK_SL_SL_NS1G_6thread17LinearCombinationISK_Li1EffLNS1L_9ScaleType4KindE0ELNS_15FloatRoundStyleE2ESK_EENS1_15EpilogueDefaultEEEEEvvEEEEvNT_6ParamsE)
        /*0554*/ 	.short	0x0210
        /*0556*/ 	.short	0x0470


	//----- nvinfo : EIATTR_SW_WAR
	.align		4
.L_45:
        /*0558*/ 	.byte	0x04, 0x36
        /*055a*/ 	.short	(.L_47 - .L_46)
.L_46:
        /*055c*/ 	.word	0x00000008
.L_47:


//--------------------- .nv.callgraph             --------------------------
	.section	.nv.callgraph,"",@"SHT_CUDA_CALLGRAPH"
	.align	4
	.sectionentsize	8
	.align		4
        /*0000*/ 	.word	0x00000000
	.align		4
        /*0004*/ 	.word	0xffffffff
	.align		4
        /*0008*/ 	.word	index@(_ZN7cutlass13device_kernelINS_4gemm6kernel13GemmUniversalIN4cute5tupleIJiiiiEEENS1_10collective13CollectiveMmaINS1_34MainloopSm90TmaGmmaWarpSpecializedILi14ENS5_IJNS4_1CILi2EEENSA_ILi1EEESC_EEENS1_35KernelTmaWarpSpecializedCooperativeEEENS5_IJNSA_ILi384EEENSA_ILi112EEENSA_ILi16EEEEEENS_10bfloat16_tENS5_IJlSC_lEEESK_SL_NS4_8TiledMMAINS4_8MMA_AtomIJNS4_4SM904GMMA27MMA_64x16x16_F32BF16BF16_SSILNSP_5MajorE0ELSR_0ELNSP_7ScaleInE1ELSS_1EEEEEENS4_6LayoutISD_NS5_IJSC_NSA_ILi0EEESW_EEEEENS5_IJNS4_10UnderscoreESZ_SZ_EEEEENS4_13SM90_TMA_LOADENS4_14ComposedLayoutINS4_7SwizzleILi1ELi4ELi3EEENS4_18smem_ptr_flag_bitsILi16EEENSV_INS5_IJNSA_ILi8EEESI_EEENS5_IJSI_SC_EEEEEEEvNS4_8identityENS4_23SM90_TMA_LOAD_MULTICASTES1C_vS1D_EENS_8epilogue10collective6detail29Sm90TmaWarpSpecializedAdapterINS1H_15DefaultEpilogueISK_SL_SL_NS1G_6thread17LinearCombinationISK_Li1EffLNS1L_9ScaleType4KindE0ELNS_15FloatRoundStyleE2ESK_EENS1_15EpilogueDefaultEEEEEvvEEEEvNT_6ParamsE)
	.align		4
        /*000c*/ 	.word	index@(__assertfail)
	.align		4
        /*0010*/ 	.word	0x00000000
	.align		4
        /*0014*/ 	.word	0xfffffffe
	.align		4
        /*0018*/ 	.word	0x00000000
	.align		4
        /*001c*/ 	.word	0xfffffffd
	.align		4
        /*0020*/ 	.word	0x00000000
	.align		4
        /*0024*/ 	.word	0xfffffffc


//--------------------- .nv.constant4             --------------------------
	.section	.nv.constant4,"a",@progbits
	.align	8
	.align		8
.nv.constant4:
        /*0000*/ 	.dword	__assertfail
	.align		8
        /*0008*/ 	.dword	__unnamed_1
	.align		8
        /*0010*/ 	.dword	_ZN40_INTERNAL_078a0eac_4_k_cu_c556ccf0_102214cuda3std3__45__cpo5beginE
	.align		8
        /*0018*/ 	.dword	_ZN40_INTERNAL_078a0eac_4_k_cu_c556ccf0_102214cuda3std3__45__cpo3endE
	.align		8
        /*0020*/ 	.dword	_ZN40_INTERNAL_078a0eac_4_k_cu_c556ccf0_102214cuda3std3__45__cpo6cbeginE
	.align		8
        /*0028*/ 	.dword	_ZN40_INTERNAL_078a0eac_4_k_cu_c556ccf0_102214cuda3std3__45__cpo4cendE
	.align		8
        /*0030*/ 	.dword	_ZN40_INTERNAL_078a0eac_4_k_cu_c556ccf0_102214cuda3std3__442_GLOBAL__N__078a0eac_4_k_cu_c556ccf0_102216ignoreE
	.align		8
        /*0038*/ 	.dword	_ZN40_INTERNAL_078a0eac_4_k_cu_c556ccf0_102214cuda3std3__419piecewise_constructE
	.align		8
        /*0040*/ 	.dword	_ZN40_INTERNAL_078a0eac_4_k_cu_c556ccf0_102214cuda3std3__48in_placeE
	.align		8
        /*0048*/ 	.dword	_ZN40_INTERNAL_078a0eac_4_k_cu_c556ccf0_102214cuda3std6ranges3__45__cpo4swapE
	.align		8
        /*0050*/ 	.dword	_ZN40_INTERNAL_078a0eac_4_k_cu_c556ccf0_102214cuda3std6ranges3__45__cpo9iter_moveE
	.align		8
        /*0058*/ 	.dword	_ZN40_INTERNAL_078a0eac_4_k_cu_c556ccf0_102214cute7productE
	.align		8
        /*0060*/ 	.dword	_ZN40_INTERNAL_078a0eac_4_k_cu_c556ccf0_102214cute1_E
	.align		8
        /*0068*/ 	.dword	$str$22
	.align		8
        /*0070*/ 	.dword	$str$23


//--------------------- .text._ZN7cutlass13device_kernelINS_4gemm6kernel13GemmUniversalIN4cute5tupleIJiiiiEEENS1_10collective13CollectiveMmaINS1_34MainloopSm90TmaGmmaWarpSpecializedILi14ENS5_IJNS4_1CILi2EEENSA_ILi1EEESC_EEENS1_35KernelTmaWarpSpecializedCooperativeEEENS5_IJNSA_ILi384EEENSA_ILi112EEENSA_ILi16EEEEEENS_10bfloat16_tENS5_IJlSC_lEEESK_SL_NS4_8TiledMMAINS4_8MMA_AtomIJNS4_4SM904GMMA27MMA_64x16x16_F32BF16BF16_SSILNSP_5MajorE0ELSR_0ELNSP_7ScaleInE1ELSS_1EEEEEENS4_6LayoutISD_NS5_IJSC_NSA_ILi0EEESW_EEEEENS5_IJNS4_10UnderscoreESZ_SZ_EEEEENS4_13SM90_TMA_LOADENS4_14ComposedLayoutINS4_7SwizzleILi1ELi4ELi3EEENS4_18smem_ptr_flag_bitsILi16EEENSV_INS5_IJNSA_ILi8EEESI_EEENS5_IJSI_SC_EEEEEEEvNS4_8identityENS4_23SM90_TMA_LOAD_MULTICASTES1C_vS1D_EENS_8epilogue10collective6detail29Sm90TmaWarpSpecializedAdapterINS1H_15DefaultEpilogueISK_SL_SL_NS1G_6thread17LinearCombinationISK_Li1EffLNS1L_9ScaleType4KindE0ELNS_15FloatRoundStyleE2ESK_EENS1_15EpilogueDefaultEEEEEvvEEEEvNT_6ParamsE --------------------------
	.section	.text._ZN7cutlass13device_kernelINS_4gemm6kernel13GemmUniversalIN4cute5tupleIJiiiiEEENS1_10collective13CollectiveMmaINS1_34MainloopSm90TmaGmmaWarpSpecializedILi14ENS5_IJNS4_1CILi2EEENSA_ILi1EEESC_EEENS1_35KernelTmaWarpSpecializedCooperativeEEENS5_IJNSA_ILi384EEENSA_ILi112EEENSA_ILi16EEEEEENS_10bfloat16_tENS5_IJlSC_lEEESK_SL_NS4_8TiledMMAINS4_8MMA_AtomIJNS4_4SM904GMMA27MMA_64x16x16_F32BF16BF16_SSILNSP_5MajorE0ELSR_0ELNSP_7ScaleInE1ELSS_1EEEEEENS4_6LayoutISD_NS5_IJSC_NSA_ILi0EEESW_EEEEENS5_IJNS4_10UnderscoreESZ_SZ_EEEEENS4_13SM90_TMA_LOADENS4_14ComposedLayoutINS4_7SwizzleILi1ELi4ELi3EEENS4_18smem_ptr_flag_bitsILi16EEENSV_INS5_IJNSA_ILi8EEESI_EEENS5_IJSI_SC_EEEEEEEvNS4_8identityENS4_23SM90_TMA_LOAD_MULTICASTES1C_vS1D_EENS_8epilogue10collective6detail29Sm90TmaWarpSpecializedAdapterINS1H_15DefaultEpilogueISK_SL_SL_NS1G_6thread17LinearCombinationISK_Li1EffLNS1L_9ScaleType4KindE0ELNS_15FloatRoundStyleE2ESK_EENS1_15EpilogueDefaultEEEEEvvEEEEvNT_6ParamsE,"ax",@progbits
	.align	128
.text._ZN7cutlass13device_kernelINS_4gemm6kernel13GemmUniversalIN4cute5tupleIJiiiiEEENS1_10collective13CollectiveMmaINS1_34MainloopSm90TmaGmmaWarpSpecializedILi14ENS5_IJNS4_1CILi2EEENSA_ILi1EEESC_EEENS1_35KernelTmaWarpSpecializedCooperativeEEENS5_IJNSA_ILi384EEENSA_ILi112EEENSA_ILi16EEEEEENS_10bfloat16_tENS5_IJlSC_lEEESK_SL_NS4_8TiledMMAINS4_8MMA_AtomIJNS4_4SM904GMMA27MMA_64x16x16_F32BF16BF16_SSILNSP_5MajorE0ELSR_0ELNSP_7ScaleInE1ELSS_1EEEEEENS4_6LayoutISD_NS5_IJSC_NSA_ILi0EEESW_EEEEENS5_IJNS4_10UnderscoreESZ_SZ_EEEEENS4_13SM90_TMA_LOADENS4_14ComposedLayoutINS4_7SwizzleILi1ELi4ELi3EEENS4_18smem_ptr_flag_bitsILi16EEENSV_INS5_IJNSA_ILi8EEESI_EEENS5_IJSI_SC_EEEEEEEvNS4_8identityENS4_23SM90_TMA_LOAD_MULTICASTES1C_vS1D_EENS_8epilogue10collective6detail29Sm90TmaWarpSpecializedAdapterINS1H_15DefaultEpilogueISK_SL_SL_NS1G_6thread17LinearCombinationISK_Li1EffLNS1L_9ScaleType4KindE0ELNS_15FloatRoundStyleE2ESK_EENS1_15EpilogueDefaultEEEEEvvEEEEvNT_6ParamsE:
        .type           _ZN7cutlass13device_kernelINS_4gemm6kernel13GemmUniversalIN4cute5tupleIJiiiiEEENS1_10collective13CollectiveMmaINS1_34MainloopSm90TmaGmmaWarpSpecializedILi14ENS5_IJNS4_1CILi2EEENSA_ILi1EEESC_EEENS1_35KernelTmaWarpSpecializedCooperativeEEENS5_IJNSA_ILi384EEENSA_ILi112EEENSA_ILi16EEEEEENS_10bfloat16_tENS5_IJlSC_lEEESK_SL_NS4_8TiledMMAINS4_8MMA_AtomIJNS4_4SM904GMMA27MMA_64x16x16_F32BF16BF16_SSILNSP_5MajorE0ELSR_0ELNSP_7ScaleInE1ELSS_1EEEEEENS4_6LayoutISD_NS5_IJSC_NSA_ILi0EEESW_EEEEENS5_IJNS4_10UnderscoreESZ_SZ_EEEEENS4_13SM90_TMA_LOADENS4_14ComposedLayoutINS4_7SwizzleILi1ELi4ELi3EEENS4_18smem_ptr_flag_bitsILi16EEENSV_INS5_IJNSA_ILi8EEESI_EEENS5_IJSI_SC_EEEEEEEvNS4_8identityENS4_23SM90_TMA_LOAD_MULTICASTES1C_vS1D_EENS_8epilogue10collective6detail29Sm90TmaWarpSpecializedAdapterINS1H_15DefaultEpilogueISK_SL_SL_NS1G_6thread17LinearCombinationISK_Li1EffLNS1L_9ScaleType4KindE0ELNS_15FloatRoundStyleE2ESK_EENS1_15EpilogueDefaultEEEEEvvEEEEvNT_6ParamsE,@function
        .size           _ZN7cutlass13device_kernelINS_4gemm6kernel13GemmUniversalIN4cute5tupleIJiiiiEEENS1_10collective13CollectiveMmaINS1_34MainloopSm90TmaGmmaWarpSpecializedILi14ENS5_IJNS4_1CILi2EEENSA_ILi1EEESC_EEENS1_35KernelTmaWarpSpecializedCooperativeEEENS5_IJNSA_ILi384EEENSA_ILi112EEENSA_ILi16EEEEEENS_10bfloat16_tENS5_IJlSC_lEEESK_SL_NS4_8TiledMMAINS4_8MMA_AtomIJNS4_4SM904GMMA27MMA_64x16x16_F32BF16BF16_SSILNSP_5MajorE0ELSR_0ELNSP_7ScaleInE1ELSS_1EEEEEENS4_6LayoutISD_NS5_IJSC_NSA_ILi0EEESW_EEEEENS5_IJNS4_10UnderscoreESZ_SZ_EEEEENS4_13SM90_TMA_LOADENS4_14ComposedLayoutINS4_7SwizzleILi1ELi4ELi3EEENS4_18smem_ptr_flag_bitsILi16EEENSV_INS5_IJNSA_ILi8EEESI_EEENS5_IJSI_SC_EEEEEEEvNS4_8identityENS4_23SM90_TMA_LOAD_MULTICASTES1C_vS1D_EENS_8epilogue10collective6detail29Sm90TmaWarpSpecializedAdapterINS1H_15DefaultEpilogueISK_SL_SL_NS1G_6thread17LinearCombinationISK_Li1EffLNS1L_9ScaleType4KindE0ELNS_15FloatRoundStyleE2ESK_EENS1_15EpilogueDefaultEEEEEvvEEEEvNT_6ParamsE,(.L_x_422 - _ZN7cutlass13device_kernelINS_4gemm6kernel13GemmUniversalIN4cute5tupleIJiiiiEEENS1_10collective13CollectiveMmaINS1_34MainloopSm90TmaGmmaWarpSpecializedILi14ENS5_IJNS4_1CILi2EEENSA_ILi1EEESC_EEENS1_35KernelTmaWarpSpecializedCooperativeEEENS5_IJNSA_ILi384EEENSA_ILi112EEENSA_ILi16EEEEEENS_10bfloat16_tENS5_IJlSC_lEEESK_SL_NS4_8TiledMMAINS4_8MMA_AtomIJNS4_4SM904GMMA27MMA_64x16x16_F32BF16BF16_SSILNSP_5MajorE0ELSR_0ELNSP_7ScaleInE1ELSS_1EEEEEENS4_6LayoutISD_NS5_IJSC_NSA_ILi0EEESW_EEEEENS5_IJNS4_10UnderscoreESZ_SZ_EEEEENS4_13SM90_TMA_LOADENS4_14ComposedLayoutINS4_7SwizzleILi1ELi4ELi3EEENS4_18smem_ptr_flag_bitsILi16EEENSV_INS5_IJNSA_ILi8EEESI_EEENS5_IJSI_SC_EEEEEEEvNS4_8identityENS4_23SM90_TMA_LOAD_MULTICASTES1C_vS1D_EENS_8epilogue10collective6detail29Sm90TmaWarpSpecializedAdapterINS1H_15DefaultEpilogueISK_SL_SL_NS1G_6thread17LinearCombinationISK_Li1EffLNS1L_9ScaleType4KindE0ELNS_15FloatRoundStyleE2ESK_EENS1_15EpilogueDefaultEEEEEvvEEEEvNT_6ParamsE)
        .other          _ZN7cutlass13device_kernelINS_4gemm6kernel13GemmUniversalIN4cute5tupleIJiiiiEEENS1_10collective13CollectiveMmaINS1_34MainloopSm90TmaGmmaWarpSpecializedILi14ENS5_IJNS4_1CILi2EEENSA_ILi1EEESC_EEENS1_35KernelTmaWarpSpecializedCooperativeEEENS5_IJNSA_ILi384EEENSA_ILi112EEENSA_ILi16EEEEEENS_10bfloat16_tENS5_IJlSC_lEEESK_SL_NS4_8TiledMMAINS4_8MMA_AtomIJNS4_4SM904GMMA27MMA_64x16x16_F32BF16BF16_SSILNSP_5MajorE0ELSR_0ELNSP_7ScaleInE1ELSS_1EEEEEENS4_6LayoutISD_NS5_IJSC_NSA_ILi0EEESW_EEEEENS5_IJNS4_10UnderscoreESZ_SZ_EEEEENS4_13SM90_TMA_LOADENS4_14ComposedLayoutINS4_7SwizzleILi1ELi4ELi3EEENS4_18smem_ptr_flag_bitsILi16EEENSV_INS5_IJNSA_ILi8EEESI_EEENS5_IJSI_SC_EEEEEEEvNS4_8identityENS4_23SM90_TMA_LOAD_MULTICASTES1C_vS1D_EENS_8epilogue10collective6detail29Sm90TmaWarpSpecializedAdapterINS1H_15DefaultEpilogueISK_SL_SL_NS1G_6thread17LinearCombinationISK_Li1EffLNS1L_9ScaleType4KindE0ELNS_15FloatRoundStyleE2ESK_EENS1_15EpilogueDefaultEEEEEvvEEEEvNT_6ParamsE,@"STO_CUDA_ENTRY STV_DEFAULT"
_ZN7cutlass13device_kernelINS_4gemm6kernel13GemmUniversalIN4cute5tupleIJiiiiEEENS1_10collective13CollectiveMmaINS1_34MainloopSm90TmaGmmaWarpSpecializedILi14ENS5_IJNS4_1CILi2EEENSA_ILi1EEESC_EEENS1_35KernelTmaWarpSpecializedCooperativeEEENS5_IJNSA_ILi384EEENSA_ILi112EEENSA_ILi16EEEEEENS_10bfloat16_tENS5_IJlSC_lEEESK_SL_NS4_8TiledMMAINS4_8MMA_AtomIJNS4_4SM904GMMA27MMA_64x16x16_F32BF16BF16_SSILNSP_5MajorE0ELSR_0ELNSP_7ScaleInE1ELSS_1EEEEEENS4_6LayoutISD_NS5_IJSC_NSA_ILi0EEESW_EEEEENS5_IJNS4_10UnderscoreESZ_SZ_EEEEENS4_13SM90_TMA_LOADENS4_14ComposedLayoutINS4_7SwizzleILi1ELi4ELi3EEENS4_18smem_ptr_flag_bitsILi16EEENSV_INS5_IJNSA_ILi8EEESI_EEENS5_IJSI_SC_EEEEEEEvNS4_8identityENS4_23SM90_TMA_LOAD_MULTICASTES1C_vS1D_EENS_8epilogue10collective6detail29Sm90TmaWarpSpecializedAdapterINS1H_15DefaultEpilogueISK_SL_SL_NS1G_6thread17LinearCombinationISK_Li1EffLNS1L_9ScaleType4KindE0ELNS_15FloatRoundStyleE2ESK_EENS1_15EpilogueDefaultEEEEEvvEEEEvNT_6ParamsE:
[----:B------:R-:W0:Y:S02]  /*0000*/  LDC R1, c[0x0][0x28] ;  /* 0x00000a00ff017b82 */ /* 0x000e240000000800 */
[----:B0-----:R-:W-:Y:S01]  /*0010*/  VIADD R1, R1, 0xfffffff8 ;  /* 0xfffffff801017836 */ /* 0x001fe20000000000 */
[----:B------:R-:W0:Y:S01]  /*0020*/  S2R R6, SR_TID.X ;  /* 0x0000000000067919 */ /* 0x000e220000002100 */
[----:B------:R-:W-:Y:S01]  /*0030*/  ELECT P0, URZ, PT ;  /* 0x00000000003f782f */ /* 0x000fe20003800000 */
[----:B------:R-:W-:Y:S01]  /*0040*/  BSSY B0, `(.L_x_0) ;  /* 0x000000f000007945 */ /* 0x000fe20003800000 */
[--C-:B0-----:R-:W-:Y:S02]  /*0050*/  SHF.R.U32.HI R0, RZ, 0x5, R6.reuse ;  /* 0x00000005ff007819 */ /* 0x101fe40000011606 */
[----:B------:R-:W-:-:S03]  /*0060*/  SHF.R.U32.HI R3, RZ, 0x7, R6 ;  /* 0x00000007ff037819 */ /* 0x000fc60000011606 */
[----:B------:R-:W0:Y:S04]  /*0070*/  SHFL.IDX PT, R2, R0, RZ, 0x1f ;  /* 0x00001fff00027589 */ /* 0x000e2800000e0000 */
[----:B------:R1:W2:Y:S01]  /*0080*/  SHFL.IDX PT, R5, R3, RZ, 0x1f ;  /* 0x00001fff03057589 */ /* 0x0002a200000e0000 */
[----:B0-----:R-:W-:-:S13]  /*0090*/  ISETP.NE.OR P0, PT, R2, RZ, !P0 ;  /* 0x000000ff0200720c */ /* 0x001fda0004705670 */
[----:B-12---:R-:W-:Y:S05]  /*00a0*/  @P0 BRA `(.L_x_1) ;  /* 0x0000000000200947 */ /* 0x006fea0003800000 */
[----:B------:R-:W-:Y:S02]  /*00b0*/  ULDC.64 UR4, c[0x0][0x198] ;  /* 0x0000660000047ab9 */ /* 0x000fe40000000a00 */
[----:B------:R-:W-:Y:S02]  /*00c0*/  UIADD3 UR6, UP0, UR4, 0xf0, URZ ;  /* 0x000000f004067890 */ /* 0x000fe4000ff1e03f */
[----:B------:R-:W-:Y:S02]  /*00d0*/  UIADD3 UR4, UP1, UR4, 0x1f0, URZ ;  /* 0x000001f004047890 */ /* 0x000fe4000ff3e03f */
[----:B------:R-:W-:Y:S02]  /*00e0*/  UIADD3.X UR7, URZ, UR5, URZ, UP0, !UPT ;  /* 0x000000053f077290 */ /* 0x000fe400087fe43f */
[----:B------:R-:W-:-:S07]  /*00f0*/  UIADD3.X UR5, URZ, UR5, URZ, UP1, !UPT ;  /* 0x000000053f057290 */ /* 0x000fce0008ffe43f */
[----:B------:R0:W-:Y:S02]  /*0100*/  UTMACCTL.PF [UR6] ;  /* 0x00000000060079b9 */ /* 0x0001e40008040000 */
[----:B------:R0:W-:Y:S02]  /*0110*/  UTMACCTL.PF [UR4] ;  /* 0x00000000040079b9 */ /* 0x0001e40008040000 */
[----:B0-----:R-:W-:Y:S01]  /*0120*/  NOP ;  /* 0x0000000000007918 */ /* 0x001fe20000000000 */
.L_x_1:
[----:B------:R-:W-:Y:S05]  /*0130*/  BSYNC B0 ;  /* 0x0000000000007941 */ /* 0x000fea0003800000 */
.L_x_0:
[----:B------:R-:W0:Y:S02]  /*0140*/  SHFL.IDX PT, R3, R0, RZ, 0x1f ;  /* 0x00001fff00037589 */ /* 0x000e2400000e0000 */
[----:B0-----:R-:W-:-:S13]  /*0150*/  ISETP.NE.AND P0, PT, R3, RZ, PT ;  /* 0x000000ff0300720c */ /* 0x001fda0003f05270 */
[----:B------:R-:W-:Y:S05]  /*0160*/  @P0 BRA `(.L_x_2) ;  /* 0x0000000000b40947 */ /* 0x000fea0003800000 */
[----:B------:R-:W-:Y:S01]  /*0170*/  ELECT P0, URZ, PT ;  /* 0x00000000003f782f */ /* 0x000fe20003800000 */
[----:B------:R-:W-:-:S12]  /*0180*/  BSSY B0, `(.L_x_2) ;  /* 0x000002b000007945 */ /* 0x000fd80003800000 */
[----:B------:R-:W-:Y:S05]  /*0190*/  @!P0 BRA `(.L_x_3) ;  /* 0x0000000000a48947 */ /* 0x000fea0003800000 */
[----:B------:R-:W0:Y:S01]  /*01a0*/  S2UR UR8, SR_CgaCtaId ;  /* 0x00000000000879c3 */ /* 0x000e220000008800 */
[----:B------:R-:W-:Y:S01]  /*01b0*/  UMOV UR4, 0x400 ;  /* 0x0000040000047882 */ /* 0x000fe20000000000 */
[----:B------:R-:W-:Y:S01]  /*01c0*/  UMOV UR5, 0x1 ;  /* 0x0000000100057882 */ /* 0x000fe20000000000 */
[----:B------:R-:W-:Y:S02]  /*01d0*/  UMOV UR6, 0x4 ;  /* 0x0000000400067882 */ /* 0x000fe40000000000 */
[----:B------:R-:W-:-:S04]  /*01e0*/  UIADD3 UR6, -UR6, 0x100000, URZ ;  /* 0x0010000006067890 */ /* 0x000fc8000fffe13f */
[----:B------:R-:W-:Y:S02]  /*01f0*/  USHF.L.U32 UR7, UR6, 0xb, URZ ;  /* 0x0000000b06077899 */ /* 0x000fe4000800063f */
[----:B------:R-:W-:Y:S02]  /*0200*/  USHF.L.U32 UR6, UR6, 0x1, URZ ;  /* 0x0000000106067899 */ /* 0x000fe4000800063f */
[----:B0-----:R-:W-:Y:S02]  /*0210*/  ULEA UR8, UR8, UR4, 0x18 ;  /* 0x0000000408087291 */ /* 0x001fe4000f8ec03f */
[----:B------:R-:W-:-:S04]  /*0220*/  UIADD3 UR4, -UR5, 0x100000, URZ ;  /* 0x0010000005047890 */ /* 0x000fc8000fffe13f */
[----:B------:R-:W-:Y:S02]  /*0230*/  USHF.L.U32 UR5, UR4, 0xb, URZ ;  /* 0x0000000b04057899 */ /* 0x000fe4000800063f */
[----:B------:R-:W-:Y:S01]  /*0240*/  USHF.L.U32 UR4, UR4, 0x1, URZ ;  /* 0x0000000104047899 */ /* 0x000fe2000800063f */
[----:B------:R-:W0:Y:S11]  /*0250*/  FENCE.VIEW.ASYNC.S ;  /* 0x00000000000073c6 */ /* 0x000e360000000000 */
[----:B0-----:R0:W1:Y:S01]  /*0260*/  SYNCS.EXCH.64 URZ, [UR8], UR4 ;  /* 0x00000004083f75b2 */ /* 0x0010620008000100 */
[----:B------:R0:W2:Y:S01]  /*0270*/  SYNCS.EXCH.64 URZ, [UR8+0x70], UR6 ;  /* 0x00007006083f75b2 */ /* 0x0000a20008000100 */
[----:B------:R0:W3:Y:S01]  /*0280*/  SYNCS.EXCH.64 URZ, [UR8+0x8], UR4 ;  /* 0x00000804083f75b2 */ /* 0x0000e20008000100 */
[----:B------:R0:W4:Y:S01]  /*0290*/  SYNCS.EXCH.64 URZ, [UR8+0x78], UR6 ;  /* 0x00007806083f75b2 */ /* 0x0001220008000100 */
[----:B------:R0:W0:Y:S01]  /*02a0*/  SYNCS.EXCH.64 URZ, [UR8+0x10], UR4 ;  /* 0x00001004083f75b2 */ /* 0x0000220008000100 */
        /* <DEDUP_REMOVED lines=23> */
[----:B-1234-:R-:W-:Y:S01]  /*0420*/  NOP ;  /* 0x0000000000007918 */ /* 0x01efe20000000000 */
.L_x_3:
[----:B0-----:R-:W-:Y:S05]  /*0430*/  BSYNC B0 ;  /* 0x0000000000007941 */ /* 0x001fea0003800000 */
.L_x_2:
[----:B------:R-:W-:Y:S01]  /*0440*/  SHF.R.S32.HI R4, RZ, 0x1f, R6 ;  /* 0x0000001fff047819 */ /* 0x000fe20000011406 */
[----:B------:R-:W0:Y:S01]  /*0450*/  SHFL.IDX PT, R0, R0, RZ, 0x1f ;  /* 0x00001fff00007589 */ /* 0x000e2200000e0000 */
[----:B------:R-:W1:Y:S01]  /*0460*/  S2UR UR8, SR_CTAID.X ;  /* 0x00000000000879c3 */ /* 0x000e620000002500 */
[----:B------:R-:W-:Y:S02]  /*0470*/  ELECT P0, URZ, PT ;  /* 0x00000000003f782f */ /* 0x000fe40003800000 */
[----:B------:R-:W-:Y:S01]  /*0480*/  LEA.HI R4, R4, R6, RZ, 0x7 ;  /* 0x0000000604047211 */ /* 0x000fe200078f38ff */
[----:B------:R-:W-:Y:S01]  /*0490*/  ULDC UR4, c[0x0][0x150] ;  /* 0x0000540000047ab9 */ /* 0x000fe20000000800 */
[----:B------:R-:W-:Y:S01]  /*04a0*/  SHF.R.S32.HI R8, RZ, 0x1f, R3 ;  /* 0x0000001fff087819 */ /* 0x000fe20000011403 */
[----:B------:R-:W-:Y:S01]  /*04b0*/  NOP ;  /* 0x0000000000007918 */ /* 0x000fe20000000000 */
[----:B------:R-:W-:Y:S01]  /*04c0*/  LOP3.LUT R4, R4, 0xffffff80, RZ, 0xc0, !PT ;  /* 0xffffff8004047812 */ /* 0x000fe200078ec0ff */
[----:B------:R-:W-:Y:S01]  /*04d0*/  NOP ;  /* 0x0000000000007918 */ /* 0x000fe20000000000 */
[----:B------:R-:W-:Y:S01]  /*04e0*/  LEA.HI R8, R8, R3, RZ, 0x2 ;  /* 0x0000000308087211 */ /* 0x000fe200078f10ff */
[----:B------:R-:W2:Y:S01]  /*04f0*/  LDC R10, c[0x0][0x144] ;  /* 0x00005100ff0a7b82 */ /* 0x000ea20000000800 */
[----:B------:R-:W-:Y:S01]  /*0500*/  ISETP.NE.AND P3, PT, R5, RZ, PT ;  /* 0x000000ff0500720c */ /* 0x000fe20003f65270 */
[----:B------:R-:W-:Y:S01]  /*0510*/  IMAD.IADD R6, R6, 0x1, -R4 ;  /* 0x0000000106067824 */ /* 0x000fe200078e0a04 */
[----:B------:R-:W-:Y:S01]  /*0520*/  LOP3.LUT R8, R8, 0x3ffffffc, RZ, 0xc0, !PT ;  /* 0x3ffffffc08087812 */ /* 0x000fe200078ec0ff */
[----:B------:R-:W3:Y:S03]  /*0530*/  S2R R4, SR_CTAID.Y ;  /* 0x0000000000047919 */ /* 0x000ee60000002600 */
[----:B------:R-:W-:Y:S01]  /*0540*/  SHF.R.S32.HI R7, RZ, 0x1f, R6 ;  /* 0x0000001fff077819 */ /* 0x000fe20000011406 */
[----:B------:R-:W-:Y:S01]  /*0550*/  IMAD.IADD R8, R3, 0x1, -R8 ;  /* 0x0000000103087824 */ /* 0x000fe200078e0a08 */
[----:B------:R-:W4:Y:S02]  /*0560*/  LDC R13, c[0x0][0x140] ;  /* 0x00005000ff0d7b82 */ /* 0x000f240000000800 */
[----:B------:R-:W-:-:S02]  /*0570*/  LEA.HI R7, R7, R6, RZ, 0x3 ;  /* 0x0000000607077211 */ /* 0x000fc400078f18ff */
[----:B0-----:R-:W-:Y:S02]  /*0580*/  ISETP.NE.OR P0, PT, R0, RZ, !P0 ;  /* 0x000000ff0000720c */ /* 0x001fe40004705670 */
[--C-:B------:R-:W-:Y:S02]  /*0590*/  SHF.R.S32.HI R0, RZ, 0x3, R7.reuse ;  /* 0x00000003ff007819 */ /* 0x100fe40000011407 */
[----:B------:R-:W-:Y:S02]  /*05a0*/  SHF.R.S32.HI R7, RZ, 0x1f, R7 ;  /* 0x0000001fff077819 */ /* 0x000fe40000011407 */
[----:B-1----:R-:W-:Y:S02]  /*05b0*/  I2FP.F32.U32 R9, UR8 ;  /* 0x0000000800097c45 */ /* 0x002fe40008201000 */
[----:B------:R-:W-:-:S03]  /*05c0*/  LEA.HI R7, R7, R0, RZ, 0x2 ;  /* 0x0000000007077211 */ /* 0x000fc600078f10ff */
[----:B------:R-:W-:Y:S01]  /*05d0*/  FMUL R9, R9, UR4 ;  /* 0x0000000409097c20 */ /* 0x000fe20008400000 */
[----:B------:R-:W-:Y:S01]  /*05e0*/  LOP3.LUT R7, R7, 0xfffffffc, RZ, 0xc0, !PT ;  /* 0xfffffffc07077812 */ /* 0x000fe200078ec0ff */
[----:B------:R-:W-:Y:S01]  /*05f0*/  VOTEU.ALL UP0, P0 ;  /* 0x00000000003f7886 */ /* 0x000fe20000000000 */
[----:B------:R-:W-:Y:S01]  /*0600*/  ULDC UR4, c[0x0][0x154] ;  /* 0x0000550000047ab9 */ /* 0x000fe20000000800 */
[----:B------:R-:W-:Y:S02]  /*0610*/  VOTEU.ALL UP1, P0 ;  /* 0x00000000003f7886 */ /* 0x000fe40000020000 */
[----:B------:R-:W0:Y:S01]  /*0620*/  F2I.U32.TRUNC.NTZ R9, R9 ;  /* 0x0000000900097305 */ /* 0x000e22000020f000 */
[----:B------:R-:W-:Y:S01]  /*0630*/  IMAD.IADD R7, R0, 0x1, -R7 ;  /* 0x0000000100077824 */ /* 0x000fe200078e0a07 */
[----:B------:R-:W1:Y:S01]  /*0640*/  @!UP0 S2UR UR7, SR_CgaCtaId ;  /* 0x00000000000789c3 */ /* 0x000e620000008800 */
[----:B------:R-:W-:Y:S01]  /*0650*/  @!UP0 UMOV UR6, 0x400 ;  /* 0x0000040000068882 */ /* 0x000fe20000000000 */
[----:B----4-:R-:W-:Y:S01]  /*0660*/  ISETP.EQ.U32.AND P2, PT, R13, 0x1, PT ;  /* 0x000000010d00780c */ /* 0x010fe20003f42070 */
[----:B------:R-:W-:Y:S01]  /*0670*/  IMAD R8, R8, 0x4, R7 ;  /* 0x0000000408087824 */ /* 0x000fe200078e0207 */
[----:B---3--:R-:W-:-:S04]  /*0680*/  I2FP.F32.U32 R3, R4 ;  /* 0x0000000400037245 */ /* 0x008fc80000201000 */
[----:B------:R-:W-:Y:S01]  /*0690*/  LEA.HI R0, R8, R8, RZ, 0x1 ;  /* 0x0000000808007211 */ /* 0x000fe200078f08ff */
[----:B------:R-:W-:Y:S01]  /*06a0*/  FMUL R12, R3, UR4 ;  /* 0x00000004030c7c20 */ /* 0x000fe20008400000 */
[----:B------:R-:W3:Y:S01]  /*06b0*/  LDC R7, c[0x0][0x148] ;  /* 0x00005200ff077b82 */ /* 0x000ee20000000800 */
[----:B------:R-:W-:Y:S01]  /*06c0*/  UMOV UR4, 0x20 ;  /* 0x0000002000047882 */ /* 0x000fe20000000000 */
[----:B------:R-:W-:Y:S01]  /*06d0*/  LOP3.LUT R11, R0, 0xfffffffe, RZ, 0xc0, !PT ;  /* 0xfffffffe000b7812 */ /* 0x000fe200078ec0ff */
[----:B0-----:R-:W-:Y:S01]  /*06e0*/  IMAD.MOV R15, RZ, RZ, -R9 ;  /* 0x000000ffff0f7224 */ /* 0x001fe200078e0a09 */
[----:B------:R-:W-:Y:S01]  /*06f0*/  SHF.R.S32.HI R9, RZ, 0x1f, R2 ;  /* 0x0000001fff097819 */ /* 0x000fe20000011402 */
[----:B------:R-:W0:Y:S01]  /*0700*/  F2I.U32.TRUNC.NTZ R12, R12 ;  /* 0x0000000c000c7305 */ /* 0x000e22000020f000 */
[----:B------:R-:W-:-:S04]  /*0710*/  @!UP0 UIADD3 UR4, -UR4, 0x100000, URZ ;  /* 0x0010000004048890 */ /* 0x000fc8000fffe13f */
[----:B------:R-:W-:Y:S02]  /*0720*/  @!UP0 USHF.L.U32 UR5, UR4, 0xb, URZ ;  /* 0x0000000b04058899 */ /* 0x000fe4000800063f */
[----:B------:R-:W-:Y:S01]  /*0730*/  @!UP0 USHF.L.U32 UR4, UR4, 0x1, URZ ;  /* 0x0000000104048899 */ /* 0x000fe2000800063f */
[----:B--2---:R-:W-:Y:S01]  /*0740*/  IMAD R3, R10, R15, UR8 ;  /* 0x000000080a037e24 */ /* 0x004fe2000f8e020f */
[----:B------:R-:W-:Y:S01]  /*0750*/  LEA.HI R9, R9, R2, RZ, 0x2 ;  /* 0x0000000209097211 */ /* 0x000fe200078f10ff */
[C---:B------:R-:W-:Y:S02]  /*0760*/  IMAD.IADD R0, R8.reuse, 0x1, -R11 ;  /* 0x0000000108007824 */ /* 0x040fe400078e0a0b */
[----:B------:R-:W-:Y:S01]  /*0770*/  IMAD.SHL.U32 R11, R8, 0x4, RZ ;  /* 0x00000004080b7824 */ /* 0x000fe200078e00ff */
[----:B------:R-:W-:Y:S02]  /*0780*/  LOP3.LUT R9, R9, 0xfffffffc, RZ, 0xc0, !PT ;  /* 0xfffffffc09097812 */ /* 0x000fe400078ec0ff */
[----:B------:R-:W-:Y:S01]  /*0790*/  ISETP.NE.AND P4, PT, R0, R3, PT ;  /* 0x000000030000720c */ /* 0x000fe20003f85270 */
[----:B-1----:R-:W-:Y:S01]  /*07a0*/  @!UP0 ULEA UR6, UR7, UR6, 0x18 ;  /* 0x0000000607068291 */ /* 0x002fe2000f8ec03f */
[----:B------:R-:W-:Y:S01]  /*07b0*/  IADD3 R0, R2, -R9, RZ ;  /* 0x8000000902007210 */ /* 0x000fe20007ffe0ff */
[----:B------:R-:W-:Y:S01]  /*07c0*/  VOTEU.ALL UP0, P0 ;  /* 0x00000000003f7886 */ /* 0x000fe20000000000 */
[----:B------:R-:W-:Y:S01]  /*07d0*/  LOP3.LUT R16, R8, 0xc, R11, 0x78, !PT ;  /* 0x0000000c08107812 */ /* 0x000fe200078e780b */
[----:B0-----:R-:W-:Y:S01]  /*07e0*/  IMAD.MOV R14, RZ, RZ, -R12 ;  /* 0x000000ffff0e7224 */ /* 0x001fe200078e0a0c */
[----:B------:R-:W-:-:S02]  /*07f0*/  ISETP.NE.AND P1, PT, R0, 0x3, PT ;  /* 0x000000030000780c */ /* 0x000fc40003f25270 */
[----:B------:R-:W-:Y:S01]  /*0800*/  LOP3.LUT P0, RZ, R6, 0x7, RZ, 0xc0, !PT ;  /* 0x0000000706ff7812 */ /* 0x000fe2000780c0ff */
[----:B---3--:R-:W-:Y:S01]  /*0810*/  IMAD R9, R7, R14, R4 ;  /* 0x0000000e07097224 */ /* 0x008fe200078e0204 */
[----:B------:R-:W-:Y:S01]  /*0820*/  ISETP.EQ.OR P1, PT, R0, RZ, !P1 ;  /* 0x000000ff0000720c */ /* 0x000fe20004f22670 */
[----:B------:R-:W-:Y:S02]  /*0830*/  VIADD R6, R5, 0xffffffff ;  /* 0xffffffff05067836 */ /* 0x000fe40000000000 */
[C---:B------:R-:W-:Y:S01]  /*0840*/  @P4 LEA.HI R2, R16.reuse, R16, RZ, 0x1 ;  /* 0x0000001010024211 */ /* 0x040fe200078f08ff */
[----:B------:R-:W0:Y:S02]  /*0850*/  FENCE.VIEW.ASYNC.S ;  /* 0x00000000000073c6 */ /* 0x000e240000000000 */
[----:B0-----:R0:W1:Y:S01]  /*0860*/  @!UP0 SYNCS.EXCH.64 URZ, [UR6+0xf0], UR4 ;  /* 0x0000f004063f85b2 */ /* 0x0010620008000100 */
[----:B------:R-:W-:Y:S02]  /*0870*/  ISETP.LT.U32.AND P0, PT, R16, 0x2, !P0 ;  /* 0x000000021000780c */ /* 0x000fe40004701070 */
[----:B------:R-:W-:-:S02]  /*0880*/  @P4 SHF.R.S32.HI R2, RZ, 0x1, R2 ;  /* 0x00000001ff024819 */ /* 0x000fc40000011402 */
[----:B------:R-:W-:Y:S02]  /*0890*/  ISETP.EQ.AND P1, PT, R5, RZ, P1 ;  /* 0x000000ff0500720c */ /* 0x000fe40000f22270 */
[----:B------:R-:W-:Y:S01]  /*08a0*/  @P4 ISETP.NE.AND P5, PT, R2, R9, PT ;  /* 0x000000090200420c */ /* 0x000fe20003fa5270 */
[----:B------:R-:W-:Y:S01]  /*08b0*/  IMAD.MOV.U32 R2, RZ, RZ, 0x1 ;  /* 0x00000001ff027424 */ /* 0x000fe200078e00ff */
[----:B------:R-:W-:Y:S02]  /*08c0*/  ISETP.GE.U32.AND P6, PT, R6, 0x2, PT ;  /* 0x000000020600780c */ /* 0x000fe40003fc6070 */
[----:B------:R-:W-:Y:S02]  /*08d0*/  SEL R9, RZ, 0x1, !P0 ;  /* 0x00000001ff097807 */ /* 0x000fe40004000000 */
[----:B------:R-:W-:Y:S02]  /*08e0*/  @P4 SEL R2, RZ, 0x1, P5 ;  /* 0x00000001ff024807 */ /* 0x000fe40002800000 */
[----:B------:R-:W-:Y:S01]  /*08f0*/  SEL R18, RZ, 0x1, !P1 ;  /* 0x00000001ff127807 */ /* 0x000fe20004800000 */
[----:B------:R0:W2:Y:S01]  /*0900*/  @!UP1 SYNCS.EXCH.64 URZ, [UR6+0xf8], UR4 ;  /* 0x0000f804063f95b2 */ /* 0x0000a20008000100 */
[----:B------:R-:W-:Y:S01]  /*0910*/  LOP3.LUT R2, R2, R9, RZ, 0xc0, !PT ;  /* 0x0000000902027212 */ /* 0x000fe200078ec0ff */
[----:B------:R-:W-:Y:S01]  /*0920*/  NOP ;  /* 0x0000000000007918 */ /* 0x000fe20000000000 */
[----:B------:R-:W-:Y:S01]  /*0930*/  SEL R18, R18, 0x2, P6 ;  /* 0x0000000212127807 */ /* 0x000fe20003000000 */
[----:B------:R-:W-:Y:S06]  /*0940*/  @!P2 BRA `(.L_x_4) ;  /* 0x000000000008a947 */ /* 0x000fec0003800000 */
[----:B-12---:R-:W-:Y:S01]  /*0950*/  UCGABAR_ARV ;  /* 0x00000000000079c7 */ /* 0x006fe20008000000 */
[----:B------:R-:W-:Y:S05]  /*0960*/  BRA `(.L_x_5) ;  /* 0x0000000000047947 */ /* 0x000fea0003800000 */
.L_x_4:
[----:B-12---:R-:W-:Y:S01]  /*0970*/  NOP ;  /* 0x0000000000007918 */ /* 0x006fe20000000000 */
.L_x_5:
[----:B------:R-:W1:Y:S01]  /*0980*/  LDC R8, c[0x0][0x65c] ;  /* 0x00019700ff087b82 */ /* 0x000e620000000800 */
[----:B------:R-:W-:Y:S01]  /*0990*/  IMAD.MOV.U32 R9, RZ, RZ, RZ ;  /* 0x000000ffff097224 */ /* 0x000fe200078e00ff */
[----:B-1----:R-:W-:Y:S01]  /*09a0*/  ISETP.NE.AND P1, PT, R8, 0x1, PT ;  /* 0x000000010800780c */ /* 0x002fe20003f25270 */
[----:B------:R-:W-:-:S12]  /*09b0*/  IMAD.U32 R8, RZ, RZ, UR8 ;  /* 0x00000008ff087e24 */ /* 0x000fd8000f8e00ff */
[----:B------:R-:W1:Y:S01]  /*09c0*/  @P1 LDC R23, c[0x0][0x10] ;  /* 0x00000400ff171b82 */ /* 0x000e620000000800 */
[----:B------:R-:W-:Y:S02]  /*09d0*/  @P1 IMAD.MOV.U32 R5, RZ, RZ, RZ ;  /* 0x000000ffff051224 */ /* 0x000fe400078e00ff */
[----:B------:R-:W-:-:S05]  /*09e0*/  @P1 IMAD.MOV.U32 R19, RZ, RZ, RZ ;  /* 0x000000ffff131224 */ /* 0x000fca00078e00ff */
[----:B------:R-:W2:Y:S01]  /*09f0*/  @!P1 LDC R11, c[0x0][0xc] ;  /* 0x00000300ff0b9b82 */ /* 0x000ea20000000800 */
[----:B-1----:R-:W-:-:S04]  /*0a00*/  @P1 IMAD.WIDE.U32 R22, R23, UR8, R4 ;  /* 0x0000000817161c25 */ /* 0x002fc8000f8e0004 */
[----:B------:R-:W-:Y:S02]  /*0a10*/  @P1 IMAD.IADD R19, R23, 0x1, R19 ;  /* 0x0000000117131824 */ /* 0x000fe400078e0213 */
[----:B--2---:R-:W-:-:S04]  /*0a20*/  @!P1 IMAD.WIDE.U32 R8, R4, R11, R8 ;  /* 0x0000000b04089225 */ /* 0x004fc800078e0008 */
[----:B------:R-:W-:Y:S01]  /*0a30*/  @!P1 IMAD.MOV.U32 R19, RZ, RZ, R9 ;  /* 0x000000ffff139224 */ /* 0x000fe200078e0009 */
[----:B------:R-:W-:Y:S01]  /*0a40*/  @!P1 MOV R22, R8 ;  /* 0x0000000800169202 */ /* 0x000fe20000000f00 */
[----:B------:R-:W-:Y:S06]  /*0a50*/  @!P2 BRA `(.L_x_6) ;  /* 0x00000000000ca947 */ /* 0x000fec0003800000 */
[----:B------:R-:W-:Y:S01]  /*0a60*/  UCGABAR_WAIT ;  /* 0x0000000000007dc7 */ /* 0x000fe20008000000 */
[----:B------:R-:W-:Y:S01]  /*0a70*/  CCTL.IVALL ;  /* 0x00000000ff00798f */ /* 0x000fe20002000000 */
[----:B------:R-:W-:Y:S05]  /*0a80*/  BRA `(.L_x_7) ;  /* 0x0000000000047947 */ /* 0x000fea0003800000 */
.L_x_6:
[----:B------:R-:W-:Y:S06]  /*0a90*/  BAR.SYNC.DEFER_BLOCKING 0x0 ;  /* 0x0000000000007b1d */ /* 0x000fec0000010000 */
.L_x_7:
[----:B------:R-:W-:Y:S05]  /*0aa0*/  @!P3 BRA `(.L_x_8) ;  /* 0x000000d400c4b947 */ /* 0x000fea0003800000 */
[----:B------:R-:W-:-:S13]  /*0ab0*/  ISETP.GT.U32.AND P0, PT, R6, 0x1, PT ;  /* 0x000000010600780c */ /* 0x000fda0003f04070 */
[----:B0-----:R-:W-:Y:S05]  /*0ac0*/  @P0 EXIT ;  /* 0x000000000000094d */ /* 0x001fea0003800000 */
[----:B------:R-:W-:Y:S01]  /*0ad0*/  IMAD.MOV.U32 R8, RZ, RZ, -0x1 ;  /* 0xffffffffff087424 */ /* 0x000fe200078e00ff */
[----:B------:R-:W-:Y:S01]  /*0ae0*/  ULDC.64 UR4, c[0x0][0x650] ;  /* 0x0001940000047ab9 */ /* 0x000fe20000000a00 */
[----:B------:R-:W-:Y:S01]  /*0af0*/  IMAD.MOV.U32 R6, RZ, RZ, -0x1 ;  /* 0xffffffffff067424 */ /* 0x000fe200078e00ff */
[----:B------:R-:W-:Y:S01]  /*0b00*/  ISETP.GE.U32.AND P0, PT, R22, UR4, PT ;  /* 0x0000000416007c0c */ /* 0x000fe2000bf06070 */
[----:B------:R-:W-:Y:S01]  /*0b10*/  IMAD.MOV.U32 R17, RZ, RZ, -0x1 ;  /* 0xffffffffff117424 */ /* 0x000fe200078e00ff */
[----:B------:R0:W-:Y:S01]  /*0b20*/  STL [R1+0x4], R8 ;  /* 0x0000040801007387 */ /* 0x0001e20000100800 */
[----:B------:R-:W-:Y:S02]  /*0b30*/  PRMT R0, RZ, 0x7610, R0 ;  /* 0x00007610ff007816 */ /* 0x000fe40000000000 */
[----:B------:R-:W-:Y:S01]  /*0b40*/  ISETP.GE.U32.AND.EX P0, PT, R19, UR5, PT, P0 ;  /* 0x0000000513007c0c */ /* 0x000fe2000bf06100 */
[----:B------:R0:W-:-:S12]  /*0b50*/  STL [R1], R6 ;  /* 0x0000000601007387 */ /* 0x0001d80000100800 */
[----:B0-----:R-:W-:Y:S05]  /*0b60*/  @P0 BRA `(.L_x_9) ;  /* 0x0000000400380947 */ /* 0x001fea0003800000 */
[----:B------:R-:W0:Y:S01]  /*0b70*/  LDC.64 R20, c[0x0][0x628] ;  /* 0x00018a00ff147b82 */ /* 0x000e220000000a00 */
[----:B------:R-:W-:Y:S02]  /*0b80*/  IMAD.MOV.U32 R8, RZ, RZ, R22 ;  /* 0x000000ffff087224 */ /* 0x000fe400078e0016 */
[----:B------:R-:W-:-:S05]  /*0b90*/  IMAD.MOV.U32 R9, RZ, RZ, R19 ;  /* 0x000000ffff097224 */ /* 0x000fca00078e0013 */
[----:B------:R-:W1:Y:S08]  /*0ba0*/  LDC R0, c[0x0][0x630] ;  /* 0x00018c00ff007b82 */ /* 0x000e700000000800 */
[----:B------:R-:W2:Y:S01]  /*0bb0*/  LDC.64 R24, c[0x0][0x620] ;  /* 0x00018800ff187b82 */ /* 0x000ea20000000a00 */
[----:B0-----:R-:W-:-:S04]  /*0bc0*/  ISETP.NE.U32.AND P0, PT, R20, RZ, PT ;  /* 0x000000ff1400720c */ /* 0x001fc80003f05070 */
[----:B------:R-:W-:-:S13]  /*0bd0*/  ISETP.NE.AND.EX P0, PT, R21, RZ, PT, P0 ;  /* 0x000000ff1500720c */ /* 0x000fda0003f05300 */
[----:B-12---:R-:W-:Y:S05]  /*0be0*/  @!P0 BRA `(.L_x_10) ;  /* 0x0000000000288947 */ /* 0x006fea0003800000 */
[----:B------:R-:W0:Y:S02]  /*0bf0*/  LDC R13, c[0x0][0x634] ;  /* 0x00018d00ff0d7b82 */ /* 0x000e240000000800 */
[----:B0-----:R-:W-:-:S05]  /*0c00*/  IADD3 R13, P0, R22, R13, RZ ;  /* 0x0000000d160d7210 */ /* 0x001fca0007f1e0ff */
[----:B------:R-:W-:-:S04]  /*0c10*/  IMAD.X R15, RZ, RZ, R19, P0 ;  /* 0x000000ffff0f7224 */ /* 0x000fc800000e0613 */
[----:B------:R-:W-:-:S04]  /*0c20*/  IMAD.WIDE.U32 R8, R15, R20, RZ ;  /* 0x000000140f087225 */ /* 0x000fc800078e00ff */
[----:B------:R-:W-:-:S04]  /*0c30*/  IMAD.WIDE.U32 R10, P0, R13, R21, R8 ;  /* 0x000000150d0a7225 */ /* 0x000fc80007800008 */
[----:B------:R-:W-:Y:S01]  /*0c40*/  IMAD.WIDE.U32 R8, R13, R20, RZ ;  /* 0x000000140d087225 */ /* 0x000fe200078e00ff */
[----:B------:R-:W-:-:S03]  /*0c50*/  MOV R12, R11 ;  /* 0x0000000b000c7202 */ /* 0x000fc60000000f00 */
[----:B------:R-:W-:Y:S01]  /*0c60*/  IMAD.X R13, RZ, RZ, RZ, P0 ;  /* 0x000000ffff0d7224 */ /* 0x000fe200000e06ff */
[----:B------:R-:W-:-:S05]  /*0c70*/  IADD3 RZ, P0, R9, R10, RZ ;  /* 0x0000000a09ff7210 */ /* 0x000fca0007f1e0ff */
[----:B------:R-:W-:-:S08]  /*0c80*/  IMAD.WIDE.U32.X R8, R15, R21, R12, P0 ;  /* 0x000000150f087225 */ /* 0x000fd000000e040c */
.L_x_10:
[----:B------:R-:W0:Y:S01]  /*0c90*/  LDC.64 R20, c[0x0][0x640] ;  /* 0x00019000ff147b82 */ /* 0x000e220000000a00 */
[-C--:B------:R-:W-:Y:S01]  /*0ca0*/  SHF.R.U64 R26, R8, R0.reuse, R9 ;  /* 0x00000000081a7219 */ /* 0x080fe20000001209 */
[----:B------:R-:W-:Y:S01]  /*0cb0*/  IMAD.MOV.U32 R23, RZ, RZ, R19 ;  /* 0x000000ffff177224 */ /* 0x000fe200078e0013 */
[----:B------:R-:W-:Y:S01]  /*0cc0*/  SHF.R.U32.HI R0, RZ, R0, R9 ;  /* 0x00000000ff007219 */ /* 0x000fe20000011609 */
[----:B------:R-:W-:Y:S01]  /*0cd0*/  IMAD R28, R7, R14, R4 ;  /* 0x0000000e071c7224 */ /* 0x000fe200078e0204 */
[----:B------:R-:W-:-:S03]  /*0ce0*/  IADD3 R5, P0, RZ, -R26, RZ ;  /* 0x8000001aff057210 */ /* 0x000fc60007f1e0ff */
[----:B------:R-:W1:Y:S02]  /*0cf0*/  LDC R6, c[0x0][0x618] ;  /* 0x00018600ff067b82 */ /* 0x000e640000000800 */
[----:B------:R-:W-:-:S04]  /*0d00*/  IMAD.X R9, RZ, RZ, ~R0, P0 ;  /* 0x000000ffff097224 */ /* 0x000fc800000e0e00 */
[-C--:B------:R-:W-:Y:S02]  /*0d10*/  IMAD R0, R9, R24.reuse, RZ ;  /* 0x0000001809007224 */ /* 0x080fe400078e02ff */
[----:B------:R-:W2:Y:S01]  /*0d20*/  LDC R11, c[0x0][0x608] ;  /* 0x00018200ff0b7b82 */ /* 0x000ea20000000800 */
[----:B------:R-:W-:-:S04]  /*0d30*/  IMAD.WIDE.U32 R8, R5, R24, R22 ;  /* 0x0000001805087225 */ /* 0x000fc800078e0016 */
[----:B------:R-:W-:Y:S02]  /*0d40*/  IMAD R5, R5, R25, R0 ;  /* 0x0000001905057224 */ /* 0x000fe400078e0200 */
[----:B------:R-:W-:Y:S01]  /*0d50*/  IMAD.MOV.U32 R23, RZ, RZ, 0x1 ;  /* 0x00000001ff177424 */ /* 0x000fe200078e00ff */
[----:B------:R-:W3:Y:S01]  /*0d60*/  LDC R12, c[0x0][0x658] ;  /* 0x00019600ff0c7b82 */ /* 0x000ee20000000800 */
[----:B0-----:R-:W-:Y:S01]  /*0d70*/  ISETP.NE.U32.AND P0, PT, R20, RZ, PT ;  /* 0x000000ff1400720c */ /* 0x001fe20003f05070 */
[----:B------:R-:W-:Y:S02]  /*0d80*/  IMAD.IADD R5, R9, 0x1, R5 ;  /* 0x0000000109057824 */ /* 0x000fe400078e0205 */
[----:B------:R-:W-:Y:S01]  /*0d90*/  IMAD.MOV.U32 R9, RZ, RZ, -0x1 ;  /* 0xffffffffff097424 */ /* 0x000fe200078e00ff */
[----:B------:R-:W-:-:S03]  /*0da0*/  ISETP.NE.AND.EX P0, PT, R21, RZ, PT, P0 ;  /* 0x000000ff1500720c */ /* 0x000fc60003f05300 */
[----:B------:R-:W0:Y:S01]  /*0db0*/  LDC R15, c[0x0][0x600] ;  /* 0x00018000ff0f7b82 */ /* 0x000e220000000800 */
[-CC-:B-1----:R-:W-:Y:S02]  /*0dc0*/  SHF.R.U64 R13, R8, R6.reuse, R5.reuse ;  /* 0x00000006080d7219 */ /* 0x182fe40000001205 */
[----:B------:R-:W-:-:S05]  /*0dd0*/  SHF.R.U32.HI R0, RZ, R6, R5 ;  /* 0x00000006ff007219 */ /* 0x000fca0000011605 */
[----:B------:R-:W1:Y:S01]  /*0de0*/  LDC R17, c[0x0][0x648] ;  /* 0x00019200ff117b82 */ /* 0x000e620000000800 */
[-CC-:B--2---:R-:W-:Y:S02]  /*0df0*/  SHF.R.U64 R27, R13, R11.reuse, R0.reuse ;  /* 0x0000000b0d1b7219 */ /* 0x184fe40000001200 */
[----:B------:R-:W-:-:S05]  /*0e00*/  SHF.R.U32.HI R5, RZ, R11, R0 ;  /* 0x0000000bff057219 */ /* 0x000fca0000011600 */
[----:B------:R-:W2:Y:S01]  /*0e10*/  LDC R24, c[0x0][0x638] ;  /* 0x00018e00ff187b82 */ /* 0x000ea20000000800 */
[-CC-:B---3--:R-:W-:Y:S02]  /*0e20*/  SHF.R.U64 R14, R27, R12.reuse, R5.reuse ;  /* 0x0000000c1b0e7219 */ /* 0x188fe40000001205 */
[-C--:B------:R-:W-:Y:S02]  /*0e30*/  SHF.L.U32 R0, R9, R12.reuse, RZ ;  /* 0x0000000c09007219 */ /* 0x080fe400000006ff */
[----:B------:R-:W-:Y:S01]  /*0e40*/  SHF.R.U32.HI R5, RZ, R12, R5 ;  /* 0x0000000cff057219 */ /* 0x000fe20000011605 */
[----:B------:R-:W-:Y:S01]  /*0e50*/  IMAD.MOV.U32 R4, RZ, RZ, R14 ;  /* 0x000000ffff047224 */ /* 0x000fe200078e000e */
[----:B------:R-:W-:Y:S01]  /*0e60*/  LOP3.LUT R10, RZ, R0, RZ, 0x33, !PT ;  /* 0x00000000ff0a7212 */ /* 0x000fe200078e33ff */
[----:B------:R-:W3:Y:S01]  /*0e70*/  LDC R25, c[0x0][0x610] ;  /* 0x00018400ff197b82 */ /* 0x000ee20000000800 */
[----:B------:R-:W-:Y:S05]  /*0e80*/  @!P0 BRA `(.L_x_11) ;  /* 0x0000000000288947 */ /* 0x000fea0003800000 */
[----:B------:R-:W4:Y:S02]  /*0e90*/  LDC R9, c[0x0][0x64c] ;  /* 0x00019300ff097b82 */ /* 0x000f240000000800 */
[----:B----4-:R-:W-:-:S05]  /*0ea0*/  IADD3 R9, P0, R14, R9, RZ ;  /* 0x000000090e097210 */ /* 0x010fca0007f1e0ff */
[----:B------:R-:W-:-:S04]  /*0eb0*/  IMAD.X R11, RZ, RZ, R5, P0 ;  /* 0x000000ffff0b7224 */ /* 0x000fc800000e0605 */
[----:B------:R-:W-:-:S04]  /*0ec0*/  IMAD.WIDE.U32 R4, R11, R20, RZ ;  /* 0x000000140b047225 */ /* 0x000fc800078e00ff */
[----:B------:R-:W-:-:S04]  /*0ed0*/  IMAD.WIDE.U32 R6, P0, R9, R21, R4 ;  /* 0x0000001509067225 */ /* 0x000fc80007800004 */
[----:B------:R-:W-:Y:S01]  /*0ee0*/  IMAD.WIDE.U32 R4, R9, R20, RZ ;  /* 0x0000001409047225 */ /* 0x000fe200078e00ff */
[----:B------:R-:W-:-:S03]  /*0ef0*/  IADD3.X R9, RZ, RZ, RZ, P0, !PT ;  /* 0x000000ffff097210 */ /* 0x000fc600007fe4ff */
[----:B------:R-:W-:Y:S01]  /*0f00*/  IMAD.MOV.U32 R8, RZ, RZ, R7 ;  /* 0x000000ffff087224 */ /* 0x000fe200078e0007 */
[----:B------:R-:W-:-:S05]  /*0f10*/  IADD3 RZ, P0, R5, R6, RZ ;  /* 0x0000000605ff7210 */ /* 0x000fca0007f1e0ff */
[----:B------:R-:W-:-:S08]  /*0f20*/  IMAD.WIDE.U32.X R4, R11, R21, R8, P0 ;  /* 0x000000150b047225 */ /* 0x000fd000000e0408 */
.L_x_11:
[----:B-1----:R-:W-:Y:S01]  /*0f30*/  SHF.R.U64 R4, R4, R17, R5 ;  /* 0x0000001104047219 */ /* 0x002fe20000001205 */
[----:B0-----:R-:W-:Y:S01]  /*0f40*/  VIADD R6, R15, 0xffffffff ;  /* 0xffffffff0f067836 */ /* 0x001fe20000000000 */
[----:B------:R-:W-:Y:S01]  /*0f50*/  SHF.L.U32 R0, R23, R12, RZ ;  /* 0x0000000c17007219 */ /* 0x000fe200000006ff */
[----:B------:R-:W-:Y:S01]  /*0f60*/  IMAD.MOV.U32 R17, RZ, RZ, R26 ;  /* 0x000000ffff117224 */ /* 0x000fe200078e001a */
[----:B------:R-:W-:Y:S01]  /*0f70*/  LOP3.LUT R5, R27, R10, RZ, 0xc0, !PT ;  /* 0x0000000a1b057212 */ /* 0x000fe200078ec0ff */
[----:B------:R-:W-:Y:S01]  /*0f80*/  IMAD.MOV R7, RZ, RZ, -R4 ;  /* 0x000000ffff077224 */ /* 0x000fe200078e0a04 */
[----:B------:R-:W-:Y:S02]  /*0f90*/  SEL R3, R3, R28, !P1 ;  /* 0x0000001c03037207 */ /* 0x000fe40004800000 */
[----:B------:R-:W-:Y:S01]  /*0fa0*/  LOP3.LUT R6, R13, R6, RZ, 0xc0, !PT ;  /* 0x000000060d067212 */ /* 0x000fe200078ec0ff */
[----:B------:R-:W-:Y:S02]  /*0fb0*/  IMAD R4, R0, R4, R5 ;  /* 0x0000000400047224 */ /* 0x000fe400078e0205 */
[----:B--2---:R-:W-:-:S02]  /*0fc0*/  IMAD R0, R7, R24, R14 ;  /* 0x0000001807007224 */ /* 0x004fc400078e020e */
[----:B---3--:R-:W-:Y:S02]  /*0fd0*/  IMAD R3, R4, R25, R3 ;  /* 0x0000001904037224 */ /* 0x008fe400078e0203 */
[----:B------:R-:W-:Y:S02]  /*0fe0*/  IMAD.MOV.U32 R5, RZ, RZ, 0x1 ;  /* 0x00000001ff057424 */ /* 0x000fe400078e00ff */
[----:B------:R-:W-:-:S03]  /*0ff0*/  IMAD R4, R0, R15, R6 ;  /* 0x0000000f00047224 */ /* 0x000fc600078e0206 */
[----:B------:R-:W-:Y:S02]  /*1000*/  PRMT R0, R5, 0x7610, R0 ;  /* 0x0000761005007816 */ /* 0x000fe40000000000 */
[----:B------:R-:W-:Y:S02]  /*1010*/  SEL R5, R4, R3, !P1 ;  /* 0x0000000304057207 */ /* 0x000fe40004800000 */
[----:B------:R-:W-:-:S03]  /*1020*/  SEL R3, R3, R4, !P1 ;  /* 0x0000000403037207 */ /* 0x000fc60004800000 */
[----:B------:R0:W-:Y:S04]  /*1030*/  STL [R1], R5 ;  /* 0x0000000501007387 */ /* 0x0001e80000100800 */
[----:B------:R0:W-:Y:S02]  /*1040*/  STL [R1+0x4], R3 ;  /* 0x0000040301007387 */ /* 0x0001e40000100800 */
.L_x_9:
[----:B------:R-:W-:-:S08]  /*1050*/  NOP ;  /* 0x0000000000007918 */ /* 0x000fd00000000000 */
[----:B------:R-:W1:Y:S02]  /*1060*/  USETMAXREG.TRY_ALLOC.CTAPOOL UP0, 0xe8 ;  /* 0x000000e8000079c8 */ /* 0x000e640008000600 */
[----:B-1----:R-:W-:-:S13]  /*1070*/  PLOP3.LUT P0, PT, PT, PT, UP0, 0x80, 0x0 ;  /* 0x000000000000781c */ /* 0x002fda0003f0f008 */
[----:B------:R-:W-:Y:S05]  /*1080*/  @!P0 BRA `(.L_x_9) ;  /* 0xfffffffc00f08947 */ /* 0x000fea000383ffff */
[----:B------:R-:W-:Y:S01]  /*1090*/  ULDC.64 UR4, c[0x0][0x598] ;  /* 0x0001660000047ab9 */ /* 0x000fe20000000a00 */
[----:B------:R-:W-:Y:S01]  /*10a0*/  ULDC.64 UR36, c[0x0][0x208] ;  /* 0x0000820000247ab9 */ /* 0x000fe20000000a00 */
[----:B------:R-:W-:-:S04]  /*10b0*/  ISETP.NE.U32.AND P0, PT, RZ, UR4, PT ;  /* 0x00000004ff007c0c */ /* 0x000fc8000bf05070 */
[----:B------:R-:W-:-:S13]  /*10c0*/  ISETP.NE.AND.EX P0, PT, RZ, UR5, PT, P0 ;  /* 0x00000005ff007c0c */ /* 0x000fda000bf05300 */
[----:B------:R-:W-:Y:S05]  /*10d0*/  @!P0 BRA `(.L_x_12) ;  /* 0x00000000001c8947 */ /* 0x000fea0003800000 */
[----:B0-----:R-:W0:Y:S02]  /*10e0*/  LDC.64 R4, c[0x0][0x598] ;  /* 0x00016600ff047b82 */ /* 0x001e240000000a00 */
[----:B0-----:R-:W2:Y:S02]  /*10f0*/  LDG.E.64 R4, desc[UR36][R4.64] ;  /* 0x0000002404047981 */ /* 0x001ea4000c1e1b00 */
[----:B--2---:R-:W-:-:S04]  /*1100*/  ISETP.NE.U32.AND P0, PT, R4, RZ, PT ;  /* 0x000000ff0400720c */ /* 0x004fc80003f05070 */
[----:B------:R-:W-:-:S13]  /*1110*/  ISETP.NE.AND.EX P0, PT, R5, RZ, PT, P0 ;  /* 0x000000ff0500720c */ /* 0x000fda0003f05300 */
[----:B------:R-:W-:Y:S05]  /*1120*/  @!P0 BRA `(.L_x_12) ;  /* 0x0000000000088947 */ /* 0x000fea0003800000 */
[----:B------:R0:W5:Y:S01]  /*1130*/  LD.E R192, desc[UR36][R4.64] ;  /* 0x0000002404c07980 */ /* 0x000162000c101900 */
[----:B------:R-:W-:Y:S05]  /*1140*/  BRA `(.L_x_13) ;  /* 0x0000000000247947 */ /* 0x000fea0003800000 */
.L_x_12:
[----:B------:R-:W-:Y:S02]  /*1150*/  ULDC.64 UR4, c[0x0][0x588] ;  /* 0x0001620000047ab9 */ /* 0x000fe40000000a00 */
[----:B------:R-:W-:-:S04]  /*1160*/  ISETP.NE.U32.AND P0, PT, RZ, UR4, PT ;  /* 0x00000004ff007c0c */ /* 0x000fc8000bf05070 */
[----:B------:R-:W-:-:S13]  /*1170*/  ISETP.NE.AND.EX P0, PT, RZ, UR5, PT, P0 ;  /* 0x00000005ff007c0c */ /* 0x000fda000bf05300 */
[----:B------:R-:W-:Y:S05]  /*1180*/  @!P0 BRA `(.L_x_14) ;  /* 0x00000000000c8947 */ /* 0x000fea0003800000 */
[----:B------:R-:W1:Y:S02]  /*1190*/  LDC.64 R192, c[0x0][0x588] ;  /* 0x00016200ffc07b82 */ /* 0x000e640000000a00 */
[----:B-1----:R1:W5:Y:S01]  /*11a0*/  LDG.E R192, desc[UR36][R192.64] ;  /* 0x00000024c0c07981 */ /* 0x002362000c1e1900 */
[----:B------:R-:W-:Y:S05]  /*11b0*/  BRA `(.L_x_13) ;  /* 0x0000000000087947 */ /* 0x000fea0003800000 */
.L_x_14:
[----:B------:R-:W-:Y:S02]  /*11c0*/  ULDC UR4, c[0x0][0x580] ;  /* 0x0001600000047ab9 */ /* 0x000fe40000000800 */
[----:B------:R-:W-:-:S07]  /*11d0*/  IMAD.U32 R192, RZ, RZ, UR4 ;  /* 0x00000004ffc07e24 */ /* 0x000fce000f8e00ff */
.L_x_13:
[----:B------:R-:W-:Y:S02]  /*11e0*/  ULDC.64 UR4, c[0x0][0x5a0] ;  /* 0x0001680000047ab9 */ /* 0x000fe40000000a00 */
        /* <DEDUP_REMOVED lines=10> */
.L_x_15:
[----:B------:R-:W-:Y:S02]  /*1290*/  ULDC.64 UR4, c[0x0][0x590] ;  /* 0x0001640000047ab9 */ /* 0x000fe40000000a00 */
[----:B------:R-:W-:-:S04]  /*12a0*/  ISETP.NE.U32.AND P0, PT, RZ, UR4, PT ;  /* 0x00000004ff007c0c */ /* 0x000fc8000bf05070 */
[----:B------:R-:W-:-:S13]  /*12b0*/  ISETP.NE.AND.EX P0, PT, RZ, UR5, PT, P0 ;  /* 0x00000005ff007c0c */ /* 0x000fda000bf05300 */
[----:B------:R-:W-:Y:S05]  /*12c0*/  @!P0 BRA `(.L_x_17) ;  /* 0x00000000000c8947 */ /* 0x000fea0003800000 */
[----:B0-----:R-:W0:Y:S02]  /*12d0*/  LDC.64 R4, c[0x0][0x590] ;  /* 0x00016400ff047b82 */ /* 0x001e240000000a00 */
[----:B0-----:R2:W5:Y:S01]  /*12e0*/  LDG.E R23, desc[UR36][R4.64] ;  /* 0x0000002404177981 */ /* 0x001562000c1e1900 */
[----:B------:R-:W-:Y:S05]  /*12f0*/  BRA `(.L_x_16) ;  /* 0x0000000000087947 */ /* 0x000fea0003800000 */
.L_x_17:
[----:B------:R-:W-:Y:S02]  /*1300*/  ULDC UR4, c[0x0][0x584] ;  /* 0x0001610000047ab9 */ /* 0x000fe40000000800 */
[----:B------:R-:W-:-:S07]  /*1310*/  IMAD.U32 R23, RZ, RZ, UR4 ;  /* 0x00000004ff177e24 */ /* 0x000fce000f8e00ff */
.L_x_16:
[----:B------:R-:W-:-:S13]  /*1320*/  LOP3.LUT P0, RZ, R0, 0xff, RZ, 0xc0, !PT ;  /* 0x000000ff00ff7812 */ /* 0x000fda000780c0ff */
[----:B------:R-:W-:Y:S05]  /*1330*/  @!P0 EXIT ;  /* 0x000000000000894d */ /* 0x000fea0003800000 */
[----:B------:R-:W-:Y:S01]  /*1340*/  ULDC UR4, c[0x0][0x28c] ;  /* 0x0000a30000047ab9 */ /* 0x000fe20000000800 */
[----:B------:R-:W-:Y:S01]  /*1350*/  LOP3.LUT R222, R18, 0x1, RZ, 0xfc, !PT ;  /* 0x0000000112de7812 */ /* 0x000fe200078efcff */
[----:B------:R-:W-:Y:S01]  /*1360*/  UIADD3 UR4, UR4, 0xf, URZ ;  /* 0x0000000f04047890 */ /* 0x000fe2000fffe03f */
[----:B------:R-:W-:Y:S01]  /*1370*/  UMOV UR38, URZ ;  /* 0x0000003f00267c82 */ /* 0x000fe20008000000 */
[----:B------:R-:W-:Y:S02]  /*1380*/  UMOV UR39, URZ ;  /* 0x0000003f00277c82 */ /* 0x000fe40008000000 */
[----:B------:R-:W-:-:S04]  /*1390*/  USHF.R.S32.HI UR5, URZ, 0x1f, UR4 ;  /* 0x0000001f3f057899 */ /* 0x000fc80008011404 */
[----:B------:R-:W-:-:S04]  /*13a0*/  ULEA.HI UR5, UR5, UR4, URZ, 0x4 ;  /* 0x0000000405057291 */ /* 0x000fc8000f8f203f */
[----:B------:R-:W-:-:S12]  /*13b0*/  USHF.R.S32.HI UR40, URZ, 0x4, UR5 ;  /* 0x000000043f287899 */ /* 0x000fd80008011405 */
.L_x_367:
[----:B---3--:R-:W3:Y:S01]  /*13c0*/  S2R R0, SR_TID.X ;  /* 0x0000000000007919 */ /* 0x008ee20000002100 */
[----:B----4-:R-:W4:Y:S01]  /*13d0*/  S2UR UR6, SR_CgaCtaId ;  /* 0x00000000000679c3 */ /* 0x010f220000008800 */
[----:B------:R-:W-:Y:S02]  /*13e0*/  UMOV UR41, 0x400 ;  /* 0x0000040000297882 */ /* 0x000fe40000000000 */
[----:B----4-:R-:W-:Y:S01]  /*13f0*/  ULEA UR41, UR6, UR41, 0x18 ;  /* 0x0000002906297291 */ /* 0x010fe2000f8ec03f */
[----:B---3--:R-:W-:-:S04]  /*1400*/  LOP3.LUT R0, R0, 0x80, RZ, 0xc0, !PT ;  /* 0x0000008000007812 */ /* 0x008fc800078ec0ff */
[----:B------:R-:W-:-:S06]  /*1410*/  SHF.R.U32.HI R0, RZ, 0x7, R0 ;  /* 0x00000007ff007819 */ /* 0x000fcc0000011600 */
[----:B------:R-:W3:Y:S02]  /*1420*/  SHFL.IDX PT, R0, R0, RZ, 0x1f ;  /* 0x00001fff00007589 */ /* 0x000ee400000e0000 */
[----:B---3--:R-:W-:-:S13]  /*1430*/  R2UR UR4, R0 ;  /* 0x00000000000472ca */ /* 0x008fda00000e0000 */
[----:B------:R-:W-:-:S04]  /*1440*/  ULEA.HI UR5, UR4, UR4, URZ, 0x1 ;  /* 0x0000000404057291 */ /* 0x000fc8000f8f083f */
[----:B------:R-:W-:-:S04]  /*1450*/  ULOP3.LUT UR5, UR5, 0x1ffffe, URZ, 0xc0, !UPT ;  /* 0x001ffffe05057892 */ /* 0x000fc8000f8ec03f */
[----:B------:R-:W-:-:S03]  /*1460*/  UIADD3 UR5, UR4, -UR5, URZ ;  /* 0x8000000504057290 */ /* 0x000fc6000fffe03f */
[----:B------:R-:W-:Y:S01]  /*1470*/  ULDC UR4, c[0x0][0x28c] ;  /* 0x0000a30000047ab9 */ /* 0x000fe20000000800 */
[----:B------:R-:W-:Y:S01]  /*1480*/  ULEA UR5, UR5, UR41, 0xb ;  /* 0x0000002905057291 */ /* 0x000fe2000f8e583f */
[----:B------:R-:W-:-:S03]  /*1490*/  ISETP.LT.AND P0, PT, RZ, UR4, PT ;  /* 0x00000004ff007c0c */ /* 0x000fc6000bf01270 */
[----:B------:R-:W-:-:S04]  /*14a0*/  UIADD3 UR5, UR5, 0x200, URZ ;  /* 0x0000020005057890 */ /* 0x000fc8000fffe03f */
[----:B------:R-:W-:-:S04]  /*14b0*/  USHF.R.U32.HI UR5, URZ, 0x4, UR5 ;  /* 0x000000043f057899 */ /* 0x000fc80008011605 */
[----:B------:R-:W-:Y:S02]  /*14c0*/  ULOP3.LUT UR42, UR5, 0x3fff, URZ, 0xc0, !UPT ;  /* 0x00003fff052a7892 */ /* 0x000fe4000f8ec03f */
[----:B--2--5:R-:W-:Y:S10]  /*14d0*/  @P0 BRA `(.L_x_18) ;  /* 0x0000000000400947 */ /* 0x024ff40003800000 */
[----:B------:R-:W-:Y:S01]  /*14e0*/  MOV R0, 0x0 ;  /* 0x0000000000007802 */ /* 0x000fe20000000f00 */
[----:B------:R-:W-:Y:S01]  /*14f0*/  ULDC.64 UR4, c[0x4][0x68] ;  /* 0x01001a0000047ab9 */ /* 0x000fe20000000a00 */
[----:B------:R-:W-:Y:S01]  /*1500*/  ULDC.64 UR6, c[0x4][0x8] ;  /* 0x0100020000067ab9 */ /* 0x000fe20000000a00 */
[----:B0-2---:R-:W-:Y:S01]  /*1510*/  MOV R4, UR4 ;  /* 0x0000000400047c02 */ /* 0x005fe20008000f00 */
[----:B------:R0:W2:Y:S01]  /*1520*/  LDC.64 R14, c[0x4][R0] ;  /* 0x01000000000e7b82 */ /* 0x0000a20000000a00 */
[----:B------:R-:W-:Y:S01]  /*1530*/  IMAD.U32 R5, RZ, RZ, UR5 ;  /* 0x00000005ff057e24 */ /* 0x000fe2000f8e00ff */
[----:B------:R-:W-:Y:S01]  /*1540*/  ULDC.64 UR4, c[0x4][0x70] ;  /* 0x01001c0000047ab9 */ /* 0x000fe20000000a00 */
[----:B------:R-:W-:Y:S01]  /*1550*/  IMAD.U32 R10, RZ, RZ, UR6 ;  /* 0x00000006ff0a7e24 */ /* 0x000fe2000f8e00ff */
[----:B------:R-:W-:Y:S01]  /*1560*/  MOV R13, RZ ;  /* 0x000000ff000d7202 */ /* 0x000fe20000000f00 */
[----:B------:R-:W-:Y:S02]  /*1570*/  IMAD.U32 R6, RZ, RZ, UR4 ;  /* 0x00000004ff067e24 */ /* 0x000fe4000f8e00ff */
[----:B------:R-:W-:-:S02]  /*1580*/  IMAD.U32 R7, RZ, RZ, UR5 ;  /* 0x00000005ff077e24 */ /* 0x000fc4000f8e00ff */
[----:B------:R-:W-:Y:S02]  /*1590*/  IMAD.U32 R11, RZ, RZ, UR7 ;  /* 0x00000007ff0b7e24 */ /* 0x000fe4000f8e00ff */
[----:B------:R-:W-:Y:S02]  /*15a0*/  IMAD.MOV.U32 R8, RZ, RZ, 0x1e1 ;  /* 0x000001e1ff087424 */ /* 0x000fe400078e00ff */
[----:B0-----:R-:W-:-:S07]  /*15b0*/  IMAD.MOV.U32 R12, RZ, RZ, 0x1 ;  /* 0x00000001ff0c7424 */ /* 0x001fce00078e00ff */
[----:B------:R-:W-:-:S07]  /*15c0*/  LEPC R20, `(.L_x_18) ;  /* 0x000000001014794e */ /* 0x000fce0000000000 */
[----:B-12--5:R-:W-:Y:S05]  /*15d0*/  CALL.ABS.NOINC R14 ;  /* 0x000000000e007343 */ /* 0x026fea0003c00000 */
.L_x_18:
[----:B------:R-:W-:-:S13]  /*15e0*/  ISETP.NE.AND P0, PT, R222, 0x3, PT ;  /* 0x00000003de00780c */ /* 0x000fda0003f05270 */
[----:B------:R-:W-:Y:S05]  /*15f0*/  @!P0 BRA `(.L_x_19) ;  /* 0x0000000000048947 */ /* 0x000fea0003800000 */
[----:B------:R-:W-:Y:S01]  /*1600*/  BPT.TRAP 0x1 ;  /* 0x000000040000795c */ /* 0x000fe20000300000 */
.L_x_19:
[----:B0-----:R-:W-:Y:S02]  /*1610*/  IMAD.U32 R3, RZ, RZ, UR39 ;  /* 0x00000027ff037e24 */ /* 0x001fe4000f8e00ff */
[----:B------:R-:W-:-:S03]  /*1620*/  IMAD.U32 R0, RZ, RZ, UR38 ;  /* 0x00000026ff007e24 */ /* 0x000fc6000f8e00ff */
[----:B------:R-:W-:Y:S02]  /*1630*/  LEA R3, R3, UR41, 0x3 ;  /* 0x0000002903037c11 */ /* 0x000fe4000f8e18ff */
[----:B------:R-:W-:-:S04]  /*1640*/  SHF.L.U32 R0, R0, 0x1f, RZ ;  /* 0x0000001f00007819 */ /* 0x000fc800000006ff */
[----:B------:R0:W3:Y:S01]  /*1650*/  SYNCS.PHASECHK.TRANS64.TRYWAIT P1, [R3+URZ], R0 ;  /* 0x00000000030075a7 */ /* 0x0000e2000802017f */
[----:B------:R-:W-:Y:S05]  /*1660*/  @!P0 BRA `(.L_x_20) ;  /* 0x0000000000048947 */ /* 0x000fea0003800000 */
[----:B------:R-:W-:Y:S01]  /*1670*/  BPT.TRAP 0x1 ;  /* 0x000000040000795c */ /* 0x000fe20000300000 */
.L_x_20:
[----:B---3--:R-:W-:Y:S05]  /*1680*/  @P1 BRA `(.L_x_21) ;  /* 0x0000000000081947 */ /* 0x008fea0003800000 */
[----:B------:R-:W3:Y:S02]  /*1690*/  SYNCS.PHASECHK.TRANS64.TRYWAIT P1, [R3+URZ], R0 ;  /* 0x00000000030075a7 */ /* 0x000ee4000802017f */
[----:B---3--:R-:W-:Y:S05]  /*16a0*/  @!P1 BRA `(.L_x_22) ;  /* 0x000000e400ac9947 */ /* 0x008fea0003800000 */
.L_x_21:
[----:B------:R-:W-:-:S04]  /*16b0*/  UISETP.LT.AND UP0, UPT, UR40, 0x1, UPT ;  /* 0x000000012800788c */ /* 0x000fc8000bf01270 */
[----:B------:R-:W-:-:S06]  /*16c0*/  USEL UR4, UR40, 0x1, UP0 ;  /* 0x0000000128047887 */ /* 0x000fcc0008000000 */
[----:B0--3--:R-:W-:Y:S01]  /*16d0*/  IMAD.U32 R0, RZ, RZ, UR4 ;  /* 0x00000004ff007e24 */ /* 0x009fe2000f8e00ff */
[----:B------:R-:W-:Y:S05]  /*16e0*/  WARPSYNC.ALL ;  /* 0x0000000000007948 */ /* 0x000fea0003800000 */
[----:B------:R-:W-:-:S04]  /*16f0*/  IADD3 R0, -R0, UR40, RZ ;  /* 0x0000002800007c10 */ /* 0x000fc8000fffe1ff */
[----:B------:R-:W-:Y:S01]  /*1700*/  ISETP.GE.AND P1, PT, R0, 0x1, PT ;  /* 0x000000010000780c */ /* 0x000fe20003f26270 */
[----:B------:R-:W-:Y:S01]  /*1710*/  UIADD3 UR5, UR41, 0x2a200, URZ ;  /* 0x0002a20029057890 */ /* 0x000fe2000fffe03f */
[----:B------:R-:W-:Y:S01]  /*1720*/  WARPGROUP.ARRIVE ;  /* 0x00000000000079c5 */ /* 0x000fe20000000000 */
[----:B------:R-:W-:Y:S02]  /*1730*/  ULOP3.LUT UR4, UR42, 0x10000, URZ, 0xfc, !UPT ;  /* 0x000100002a047892 */ /* 0x000fe4000f8efc3f */
[----:B------:R-:W-:Y:S02]  /*1740*/  USHF.R.U32.HI UR5, URZ, 0x4, UR5 ;  /* 0x000000043f057899 */ /* 0x000fe40008011605 */
[----:B------:R-:W-:Y:S02]  /*1750*/  UIMAD UR32, UR39, 0x300, UR4 ;  /* 0x00000300272078a4 */ /* 0x000fe4000f8e0204 */
[----:B------:R-:W-:Y:S01]  /*1760*/  ULOP3.LUT UR5, UR5, 0x3fff, URZ, 0xc0, !UPT ;  /* 0x00003fff05057892 */ /* 0x000fe2000f8ec03f */
[----:B------:R-:W-:Y:S01]  /*1770*/  UMOV UR33, 0xc0000010 ;  /* 0xc000001000217882 */ /* 0x000fe20000000000 */
[----:B------:R-:W-:-:S02]  /*1780*/  UMOV UR35, 0xc0000010 ;  /* 0xc000001000237882 */ /* 0x000fc40000000000 */
[----:B------:R-:W-:Y:S01]  /*1790*/  ULOP3.LUT UR5, UR5, 0x10000, URZ, 0xfc, !UPT ;  /* 0x0001000005057892 */ /* 0x000fe2000f8efc3f */
[----:B------:R-:W-:Y:S01]  /*17a0*/  UMOV UR28, UR32 ;  /* 0x00000020001c7c82 */ /* 0x000fe20008000000 */
[----:B------:R-:W-:Y:S02]  /*17b0*/  UMOV UR29, UR33 ;  /* 0x00000021001d7c82 */ /* 0x000fe40008000000 */
[----:B------:R-:W-:Y:S01]  /*17c0*/  UIMAD UR34, UR39, 0xe0, UR5 ;  /* 0x000000e0272278a4 */ /* 0x000fe2000f8e0205 */
[----:B------:R-:W-:Y:S01]  /*17d0*/  UMOV UR31, 0xc0000010 ;  /* 0xc0000010001f7882 */ /* 0x000fe20000000000 */
[----:B------:R-:W-:Y:S02]  /*17e0*/  UMOV UR24, UR32 ;  /* 0x0000002000187c82 */ /* 0x000fe40008000000 */
[----:B------:R-:W-:Y:S02]  /*17f0*/  UIADD3 UR30, UR34, 0x20, URZ ;  /* 0x00000020221e7890 */ /* 0x000fe4000fffe03f */
[----:B------:R-:W-:Y:S01]  /*1800*/  UIADD3 UR26, UR34, 0x40, URZ ;  /* 0x00000040221a7890 */ /* 0x000fe2000fffe03f */
[----:B------:R-:W-:-:S02]  /*1810*/  UMOV UR25, UR33 ;  /* 0x0000002100197c82 */ /* 0x000fc40008000000 */
[----:B------:R-:W-:Y:S01]  /*1820*/  HGMMA.64x16x16.F32.BF16 R184, gdesc[UR32], RZ, !UPT, gsb0 ;  /* 0x0020000020b879f0 */ /* 0x000fe2000c0018ff */
[----:B------:R-:W-:Y:S01]  /*1830*/  UMOV UR27, 0xc0000010 ;  /* 0xc0000010001b7882 */ /* 0x000fe20000000000 */
[----:B------:R-:W-:Y:S01]  /*1840*/  UIADD3 UR22, UR34, 0x60, URZ ;  /* 0x0000006022167890 */ /* 0x000fe2000fffe03f */
[----:B------:R-:W-:Y:S01]  /*1850*/  UMOV UR20, UR32 ;  /* 0x0000002000147c82 */ /* 0x000fe20008000000 */
[----:B------:R-:W-:Y:S01]  /*1860*/  UMOV UR21, UR33 ;  /* 0x0000002100157c82 */ /* 0x000fe20008000000 */
        /* <DEDUP_REMOVED lines=14> */
[----:B------:R-:W-:-:S02]  /*1950*/  WARPGROUP.DEPBAR.LE gsb0, 0x0 ;  /* 0x00008000000079c5 */ /* 0x000fc40000010000 */
[----:B------:R-:W-:-:S06]  /*1960*/  WARPGROUP.ARRIVE ;  /* 0x00000000000079c5 */ /* 0x000fcc0000000000 */
[----:B------:R-:W-:Y:S03]  /*1970*/  HGMMA.64x16x16.F32.BF16 R160, gdesc[UR28], RZ, !UPT, gsb0 ;  /* 0x002000001ca079f0 */ /* 0x000fe6000c0018ff */
[----:B------:R-:W-:Y:S02]  /*1980*/  WARPGROUP.DEPBAR.LE gsb0, 0x0 ;  /* 0x00008000000079c5 */ /* 0x000fe40000010000 */
        /* <DEDUP_REMOVED lines=13> */
[----:B------:R-:W-:Y:S01]  /*1a60*/  HGMMA.64x16x16.F32.BF16 R40, gdesc[UR8], RZ, !UPT, gsb0 ;  /* 0x00200000082879f0 */ /* 0x000fe2000c0018ff */
[----:B------:R-:W-:Y:S01]  /*1a70*/  UMOV UR8, UR6 ;  /* 0x0000000600087c82 */ /* 0x000fe20008000000 */
[----:B------:R-:W-:Y:S01]  /*1a80*/  UMOV UR9, 0xc0000010 ;  /* 0xc000001000097882 */ /* 0x000fe20000000000 */
[----:B------:R-:W-:Y:S01]  /*1a90*/  UMOV UR12, UR8 ;  /* 0x00000008000c7c82 */ /* 0x000fe20008000000 */
        /* <DEDUP_REMOVED lines=9> */
[----:B------:R-:W-:Y:S01]  /*1b30*/  UIADD3 UR6, UR32, 0x200, URZ ;  /* 0x0000020020067890 */ /* 0x000fe2000fffe03f */
[----:B------:R-:W-:-:S02]  /*1b40*/  UMOV UR33, UR9 ;  /* 0x0000000900217c82 */ /* 0x000fc40008000000 */
[----:B------:R-:W-:Y:S01]  /*1b50*/  UMOV UR32, UR8 ;  /* 0x0000000800207c82 */ /* 0x000fe20008000000 */
        /* <DEDUP_REMOVED lines=57> */
[----:B------:R-:W-:Y:S05]  /*1ef0*/  @!P1 BRA `(.L_x_23) ;  /* 0x0000000800809947 */ /* 0x000fea0003800000 */
[----:B------:R-:W-:Y:S01]  /*1f00*/  UIADD3 UR6, UR39, 0x1, URZ ;  /* 0x0000000127067890 */ /* 0x000fe2000fffe03f */
[----:B------:R-:W-:Y:S02]  /*1f10*/  IMAD.MOV.U32 R3, RZ, RZ, R0 ;  /* 0x000000ffff037224 */ /* 0x000fe400078e0000 */
[----:B--2---:R-:W-:Y:S01]  /*1f20*/  IMAD.U32 R4, RZ, RZ, UR39 ;  /* 0x00000027ff047e24 */ /* 0x004fe2000f8e00ff */
[----:B------:R-:W-:-:S04]  /*1f30*/  UISETP.NE.AND UP0, UPT, UR6, 0xe, UPT ;  /* 0x0000000e0600788c */ /* 0x000fc8000bf05270 */
[----:B------:R-:W-:Y:S02]  /*1f40*/  USEL UR7, URZ, 0x1, UP0 ;  /* 0x000000013f077887 */ /* 0x000fe40008000000 */
[----:B------:R-:W-:Y:S02]  /*1f50*/  USEL UR6, UR6, URZ, UP0 ;  /* 0x0000003f06067287 */ /* 0x000fe40008000000 */
[----:B------:R-:W-:-:S06]  /*1f60*/  ULOP3.LUT UR7, UR38, UR7, URZ, 0x3c, !UPT ;  /* 0x0000000726077292 */ /* 0x000fcc000f8e3c3f */
[----:B------:R-:W-:-:S07]  /*1f70*/  IMAD.U32 R7, RZ, RZ, UR7 ;  /* 0x00000007ff077e24 */ /* 0x000fce000f8e00ff */
.L_x_30:
[----:B------:R-:W-:Y:S05]  /*1f80*/  @!P0 BRA `(.L_x_24) ;  /* 0x0000000000048947 */ /* 0x000fea0003800000 */
[----:B------:R-:W-:Y:S01]  /*1f90*/  BPT.TRAP 0x1 ;  /* 0x000000040000795c */ /* 0x000fe20000300000 */
.L_x_24:
[----:B------:R-:W-:Y:S01]  /*1fa0*/  ULEA UR7, UR6, UR41, 0x3 ;  /* 0x0000002906077291 */ /* 0x000fe2000f8e183f */
[----:B------:R-:W-:-:S08]  /*1fb0*/  SHF.L.U32 R5, R7, 0x1f, RZ ;  /* 0x0000001f07057819 */ /* 0x000fd000000006ff */
[----:B------:R0:W2:Y:S01]  /*1fc0*/  SYNCS.PHASECHK.TRANS64.TRYWAIT P1, [UR7], R5 ;  /* 0x00000005ff0075a7 */ /* 0x0000a20008020147 */
[----:B------:R-:W-:Y:S05]  /*1fd0*/  @!P0 BRA `(.L_x_25) ;  /* 0x0000000000048947 */ /* 0x000fea0003800000 */
[----:B------:R-:W-:Y:S01]  /*1fe0*/  BPT.TRAP 0x1 ;  /* 0x000000040000795c */ /* 0x000fe20000300000 */
.L_x_25:
[----:B--2---:R-:W-:Y:S05]  /*1ff0*/  @P1 BRA `(.L_x_26) ;  /* 0x0000000000081947 */ /* 0x004fea0003800000 */
[----:B------:R-:W2:Y:S02]  /*2000*/  SYNCS.PHASECHK.TRANS64.TRYWAIT P1, [UR7], R5 ;  /* 0x00000005ff0075a7 */ /* 0x000ea40008020147 */
[----:B--2---:R-:W-:Y:S05]  /*2010*/  @!P1 BRA `(.L_x_27) ;  /* 0x000000dc00649947 */ /* 0x004fea0003800000 */
.L_x_26:
[----:B------:R-:W-:Y:S01]  /*2020*/  UIMAD UR28, UR6, 0x300, UR4 ;  /* 0x00000300061c78a4 */ /* 0x000fe2000f8e0204 */
[----:B------:R-:W-:Y:S01]  /*2030*/  WARPGROUP.ARRIVE ;  /* 0x00000000000079c5 */ /* 0x000fe20000000000 */
[----:B------:R-:W-:Y:S01]  /*2040*/  UIMAD UR30, UR6, 0xe0, UR5 ;  /* 0x000000e0061e78a4 */ /* 0x000fe2000f8e0205 */
[----:B------:R-:W-:Y:S01]  /*2050*/  UMOV UR29, 0xc0000010 ;  /* 0xc0000010001d7882 */ /* 0x000fe20000000000 */
[----:B------:R-:W-:Y:S02]  /*2060*/  UMOV UR31, 0xc0000010 ;  /* 0xc0000010001f7882 */ /* 0x000fe40000000000 */
[----:B------:R-:W-:Y:S01]  /*2070*/  UIADD3 UR26, UR30, 0x20, URZ ;  /* 0x000000201e1a7890 */ /* 0x000fe2000fffe03f */
[----:B------:R-:W-:Y:S01]  /*2080*/  UMOV UR24, UR28 ;  /* 0x0000001c00187c82 */ /* 0x000fe20008000000 */
[----:B------:R-:W-:Y:S01]  /*2090*/  UMOV UR25, UR29 ;  /* 0x0000001d00197c82 */ /* 0x000fe20008000000 */
[----:B------:R-:W-:Y:S02]  /*20a0*/  UMOV UR27, 0xc0000010 ;  /* 0xc0000010001b7882 */ /* 0x000fe40000000000 */
[----:B------:R-:W-:Y:S01]  /*20b0*/  HGMMA.64x16x16.F32.BF16 R184, gdesc[UR28], R184, gsb0 ;  /* 0x002000001cb879f0 */ /* 0x000fe200080018b8 */
        /* <DEDUP_REMOVED lines=23> */
[----:B------:R-:W-:Y:S03]  /*2230*/  HGMMA.64x16x16.F32.BF16 R160, gdesc[UR24], R160, gsb0 ;  /* 0x0020000018a079f0 */ /* 0x000fe600080018a0 */
[----:B------:R-:W-:Y:S02]  /*2240*/  WARPGROUP.DEPBAR.LE gsb0, 0x0 ;  /* 0x00008000000079c5 */ /* 0x000fe40000010000 */
        /* <DEDUP_REMOVED lines=13> */
[----:B------:R-:W-:Y:S01]  /*2320*/  HGMMA.64x16x16.F32.BF16 R40, gdesc[UR32], R40, gsb0 ;  /* 0x00200000202879f0 */ /* 0x000fe20008001828 */
        /* <DEDUP_REMOVED lines=50> */
[----:B------:R-:W-:Y:S01]  /*2650*/  HGMMA.64x16x16.F32.BF16 R168, gdesc[UR28], R168, gsb0 ;  /* 0x002000001ca879f0 */ /* 0x000fe200080018a8 */
[----:B------:R-:W-:Y:S01]  /*2660*/  UMOV UR30, UR34 ;  /* 0x00000022001e7c82 */ /* 0x000fe20008000000 */
        /* <DEDUP_REMOVED lines=20> */
[----:B------:R-:W-:Y:S05]  /*27b0*/  @!P0 BRA `(.L_x_28) ;  /* 0x0000000000048947 */ /* 0x000fea0003800000 */
[----:B------:R-:W-:Y:S01]  /*27c0*/  BPT.TRAP 0x1 ;  /* 0x000000040000795c */ /* 0x000fe20000300000 */
.L_x_28:
[----:B------:R-:W-:-:S13]  /*27d0*/  ISETP.NE.AND P1, PT, R2, RZ, PT ;  /* 0x000000ff0200720c */ /* 0x000fda0003f25270 */
[----:B0-2---:R-:W-:-:S05]  /*27e0*/  @P1 LEA R5, R4, UR41, 0x3 ;  /* 0x0000002904051c11 */ /* 0x005fca000f8e18ff */
[----:B------:R-:W-:-:S05]  /*27f0*/  @P1 VIADD R5, R5, 0x70 ;  /* 0x0000007005051836 */ /* 0x000fca0000000000 */
[----:B------:R-:W-:-:S04]  /*2800*/  @P1 PRMT R5, R16, 0x654, R5 ;  /* 0x0000065410051816 */ /* 0x000fc80000000005 */
[----:B------:R0:W-:Y:S01]  /*2810*/  @P1 SYNCS.ARRIVE.TRANS64.RED.A1T0 RZ, [R5+URZ], RZ ;  /* 0x000000ff05ff19a7 */ /* 0x0001e2000810043f */
[----:B------:R-:W-:-:S13]  /*2820*/  ISETP.GT.U32.AND P1, PT, R18, 0x1, PT ;  /* 0x000000011200780c */ /* 0x000fda0003f24070 */
[----:B0-----:R-:W-:Y:S05]  /*2830*/  @P1 BRA `(.L_x_29) ;  /* 0x0000000000041947 */ /* 0x001fea0003800000 */
[----:B------:R-:W-:Y:S01]  /*2840*/  BPT.TRAP 0x1 ;  /* 0x000000040000795c */ /* 0x000fe20000300000 */
.L_x_29:
[----:B------:R-:W-:Y:S01]  /*2850*/  UIADD3 UR6, UR6, 0x1, URZ ;  /* 0x0000000106067890 */ /* 0x000fe2000fffe03f */
[C---:B------:R-:W-:Y:S01]  /*2860*/  ISETP.GT.AND P2, PT, R3.reuse, 0x1, PT ;  /* 0x000000010300780c */ /* 0x040fe20003f44270 */
[----:B------:R-:W-:Y:S01]  /*2870*/  VIADD R3, R3, 0xffffffff ;  /* 0xffffffff03037836 */ /* 0x000fe20000000000 */
[----:B------:R-:W-:Y:S01]  /*2880*/  IADD3 R4, R4, 0x1, RZ ;  /* 0x0000000104047810 */ /* 0x000fe20007ffe0ff */
[----:B------:R-:W-:-:S03]  /*2890*/  UISETP.NE.AND UP0, UPT, UR6, 0xe, UPT ;  /* 0x0000000e0600788c */ /* 0x000fc6000bf05270 */
[C---:B------:R-:W-:Y:S01]  /*28a0*/  ISETP.NE.AND P1, PT, R4.reuse, 0xe, PT ;  /* 0x0000000e0400780c */ /* 0x040fe20003f25270 */
[----:B------:R-:W-:Y:S02]  /*28b0*/  USEL UR7, URZ, 0x1, UP0 ;  /* 0x000000013f077887 */ /* 0x000fe40008000000 */
[----:B------:R-:W-:Y:S01]  /*28c0*/  USEL UR6, UR6, URZ, UP0 ;  /* 0x0000003f06067287 */ /* 0x000fe20008000000 */
[----:B------:R-:W-:-:S03]  /*28d0*/  SEL R4, R4, RZ, P1 ;  /* 0x000000ff04047207 */ /* 0x000fc60000800000 */
[----:B------:R-:W-:Y:S01]  /*28e0*/  LOP3.LUT R7, R7, UR7, RZ, 0x3c, !PT ;  /* 0x0000000707077c12 */ /* 0x000fe2000f8e3cff */
[----:B------:R-:W-:Y:S07]  /*28f0*/  @P2 BRA `(.L_x_30) ;  /* 0xfffffff400a02947 */ /* 0x000fee000383ffff */
.L_x_23:
[----:B------:R-:W0:Y:S02]  /*2900*/  LDC R3, c[0x0][0x28c] ;  /* 0x0000a300ff037b82 */ /* 0x000e240000000800 */
[----:B0-----:R-:W-:-:S13]  /*2910*/  ISETP.GE.AND P1, PT, R3, 0x1, PT ;  /* 0x000000010300780c */ /* 0x001fda0003f26270 */
[----:B------:R-:W-:Y:S05]  /*2920*/  @!P1 BRA `(.L_x_31) ;  /* 0x0000000000489947 */ /* 0x000fea0003800000 */
[----:B------:R-:W-:Y:S05]  /*2930*/  @!P0 BRA `(.L_x_32) ;  /* 0x0000000000048947 */ /* 0x000fea0003800000 */
[----:B------:R-:W-:Y:S01]  /*2940*/  BPT.TRAP 0x1 ;  /* 0x000000040000795c */ /* 0x000fe20000300000 */
.L_x_32:
[----:B------:R-:W-:Y:S01]  /*2950*/  ISETP.NE.AND P0, PT, R2, RZ, PT ;  /* 0x000000ff0200720c */ /* 0x000fe20003f05270 */
[----:B------:R-:W-:Y:S01]  /*2960*/  BSSY B0, `(.L_x_33) ;  /* 0x000000c000007945 */ /* 0x000fe20003800000 */
[----:B------:R-:W-:-:S11]  /*2970*/  ISETP.GT.U32.AND P1, PT, R18, 0x1, PT ;  /* 0x000000011200780c */ /* 0x000fd60003f24070 */
[----:B------:R-:W-:Y:S05]  /*2980*/  @!P0 BRA `(.L_x_34) ;  /* 0x0000000000248947 */ /* 0x000fea0003800000 */
[----:B------:R-:W-:-:S05]  /*2990*/  VIADD R0, R0, UR39 ;  /* 0x0000002700007c36 */ /* 0x000fca0008000000 */
[----:B--2---:R-:W-:-:S05]  /*29a0*/  SHF.R.U32.HI R4, RZ, 0x1, R0 ;  /* 0x00000001ff047819 */ /* 0x004fca0000011600 */
[----:B------:R-:W-:-:S05]  /*29b0*/  IMAD.WIDE.U32 R4, R4, -0x6db6db6d, RZ ;  /* 0x9249249304047825 */ /* 0x000fca00078e00ff */
[----:B------:R-:W-:-:S05]  /*29c0*/  SHF.R.U32.HI R5, RZ, 0x2, R5 ;  /* 0x00000002ff057819 */ /* 0x000fca0000011605 */
[----:B------:R-:W-:-:S05]  /*29d0*/  IMAD R0, R5, -0xe, R0 ;  /* 0xfffffff205007824 */ /* 0x000fca00078e0200 */
[----:B------:R-:W-:-:S05]  /*29e0*/  LEA R0, R0, UR41, 0x3 ;  /* 0x0000002900007c11 */ /* 0x000fca000f8e18ff */
[----:B------:R-:W-:-:S05]  /*29f0*/  VIADD R3, R0, 0x70 ;  /* 0x0000007000037836 */ /* 0x000fca0000000000 */
[----:B------:R-:W-:-:S04]  /*2a00*/  PRMT R3, R16, 0x654, R3 ;  /* 0x0000065410037816 */ /* 0x000fc80000000003 */
[----:B------:R0:W-:Y:S03]  /*2a10*/  SYNCS.ARRIVE.TRANS64.RED.A1T0 RZ, [R3+URZ], RZ ;  /* 0x000000ff03ff79a7 */ /* 0x0001e6000810043f */
.L_x_34:
[----:B------:R-:W-:Y:S05]  /*2a20*/  BSYNC B0 ;  /* 0x0000000000007941 */ /* 0x000fea0003800000 */
.L_x_33:
[----:B------:R-:W-:Y:S05]  /*2a30*/  @P1 BRA `(.L_x_31) ;  /* 0x0000000000041947 */ /* 0x000fea0003800000 */
[----:B------:R-:W-:Y:S01]  /*2a40*/  BPT.TRAP 0x1 ;  /* 0x000000040000795c */ /* 0x000fe20000300000 */
.L_x_31:
[----:B------:R-:W3:Y:S01]  /*2a50*/  LDL.LU R7, [R1] ;  /* 0x0000000001077983 */ /* 0x000ee20000300800 */
[----:B------:R-:W4:Y:S01]  /*2a60*/  LDC R6, c[0x0][0x288] ;  /* 0x0000a200ff067b82 */ /* 0x000f220000000800 */
[----:B------:R-:W0:Y:S01]  /*2a70*/  S2R R11, SR_TID.X ;  /* 0x00000000000b7919 */ /* 0x000e220000002100 */
[----:B------:R-:W-:Y:S01]  /*2a80*/  UIADD3 UR39, UR40, UR39, URZ ;  /* 0x0000002728277290 */ /* 0x000fe2000fffe03f */
[----:B------:R-:W-:Y:S01]  /*2a90*/  ULDC UR7, c[0x0][0x284] ;  /* 0x0000a10000077ab9 */ /* 0x000fe20000000800 */
[----:B------:R-:W3:Y:S02]  /*2aa0*/  LDL.LU R10, [R1+0x4] ;  /* 0x00000400010a7983 */ /* 0x000ee40000300800 */
[----:B------:R-:W-:Y:S01]  /*2ab0*/  UISETP.GT.U32.AND UP0, UPT, UR39, 0xd, UPT ;  /* 0x0000000d2700788c */ /* 0x000fe2000bf04070 */
[----:B------:R-:W-:Y:S01]  /*2ac0*/  SHF.R.S32.HI R15, RZ, 0x1f, R17 ;  /* 0x0000001fff0f7819 */ /* 0x000fe20000011411 */
[----:B------:R-:W-:Y:S01]  /*2ad0*/  USHF.R.U32.HI UR4, URZ, 0x1, UR39 ;  /* 0x000000013f047899 */ /* 0x000fe20008011627 */
[----:B------:R-:W-:Y:S01]  /*2ae0*/  MOV R218, 0xffffffff ;  /* 0xffffffff00da7802 */ /* 0x000fe20000000f00 */
[----:B------:R-:W-:-:S02]  /*2af0*/  UISETP.LT.U32.AND UP0, UPT, UR40, 0xe, UP0 ;  /* 0x0000000e2800788c */ /* 0x000fc40008701070 */
[----:B------:R-:W-:Y:S02]  /*2b00*/  UISETP.GE.U32.AND UP1, UPT, UR40, 0xe, UPT ;  /* 0x0000000e2800788c */ /* 0x000fe4000bf26070 */
[----:B------:R-:W-:Y:S02]  /*2b10*/  UIMAD.WIDE.U32 UR4, UR4, -0x6db6db6d, URZ ;  /* 0x92492493040478a5 */ /* 0x000fe4000f8e003f */
[----:B------:R-:W-:Y:S01]  /*2b20*/  USEL UR6, URZ, 0x1, !UP0 ;  /* 0x000000013f067887 */ /* 0x000fe2000c000000 */
[----:B------:R-:W-:Y:S01]  /*2b30*/  ULDC.64 UR8, c[0x0][0x5d0] ;  /* 0x0001740000087ab9 */ /* 0x000fe20000000a00 */
[----:B------:R-:W-:Y:S02]  /*2b40*/  USHF.R.U32.HI UR4, URZ, 0x2, UR5 ;  /* 0x000000023f047899 */ /* 0x000fe40008011605 */
[----:B------:R-:W-:Y:S02]  /*2b50*/  ULOP3.LUT UR38, UR38, UR6, URZ, 0x3c, !UPT ;  /* 0x0000000626267292 */ /* 0x000fe4000f8e3c3f */
[----:B------:R-:W-:-:S02]  /*2b60*/  UIMAD UR39, UR4, -0xe, UR39 ;  /* 0xfffffff2042778a4 */ /* 0x000fc4000f8e0227 */
[----:B------:R-:W-:Y:S01]  /*2b70*/  @UP1 ULOP3.LUT UR38, UR38, 0x1, UR4, 0x78, !UPT ;  /* 0x0000000126261892 */ /* 0x000fe2000f8e7804 */
[--C-:B0-----:R-:W-:Y:S01]  /*2b80*/  SHF.R.U32.HI R0, RZ, 0x2, R11.reuse ;  /* 0x00000002ff007819 */ /* 0x101fe2000001160b */
[----:B------:R-:W-:Y:S01]  /*2b90*/  IMAD.SHL.U32 R204, R11, 0x2, RZ ;  /* 0x000000020bcc7824 */ /* 0x000fe200078e00ff */
[----:B--2---:R-:W-:Y:S02]  /*2ba0*/  SHF.R.U32.HI R5, RZ, 0x7, R11 ;  /* 0x00000007ff057819 */ /* 0x004fe4000001160b */
[----:B------:R-:W-:Y:S02]  /*2bb0*/  LOP3.LUT R3, R0, 0x7, RZ, 0xc0, !PT ;  /* 0x0000000700037812 */ /* 0x000fe400078ec0ff */
[----:B------:R-:W-:Y:S02]  /*2bc0*/  LOP3.LUT R0, R5, 0x1, RZ, 0xc0, !PT ;  /* 0x0000000105007812 */ /* 0x000fe400078ec0ff */
[C---:B------:R-:W-:Y:S02]  /*2bd0*/  LOP3.LUT R5, R11.reuse, 0x3, RZ, 0xc0, !PT ;  /* 0x000000030b057812 */ /* 0x040fe400078ec0ff */
[----:B------:R-:W-:Y:S01]  /*2be0*/  LOP3.LUT R4, R11, 0x60, RZ, 0xc0, !PT ;  /* 0x000000600b047812 */ /* 0x000fe200078ec0ff */
[----:B------:R-:W-:-:S02]  /*2bf0*/  IMAD.SHL.U32 R8, R0, 0x40, RZ ;  /* 0x0000004000087824 */ /* 0x000fc400078e00ff */
[----:B----4-:R-:W-:Y:S01]  /*2c00*/  IMAD R12, R5, -0x2, R6 ;  /* 0xfffffffe050c7824 */ /* 0x010fe200078e0206 */
[----:B------:R-:W-:-:S04]  /*2c10*/  SHF.R.U32.HI R4, RZ, 0x1, R4 ;  /* 0x00000001ff047819 */ /* 0x000fc80000011604 */
[--C-:B------:R-:W-:Y:S02]  /*2c20*/  IADD3 R9, RZ, -R4, -R3.reuse ;  /* 0x80000004ff097210 */ /* 0x100fe40007ffe803 */
[----:B------:R-:W-:-:S03]  /*2c30*/  LOP3.LUT R3, R8, 0x40, R3, 0xe2, !PT ;  /* 0x0000004008037812 */ /* 0x000fc600078ee203 */
[----:B------:R-:W-:Y:S02]  /*2c40*/  IMAD R0, R0, -0x40, R9 ;  /* 0xffffffc000007824 */ /* 0x000fe400078e0209 */
[----:B---3--:R-:W-:-:S05]  /*2c50*/  IMAD R7, R7, 0x70, RZ ;  /* 0x0000007007077824 */ /* 0x008fca00078e02ff */
[----:B------:R-:W-:Y:S01]  /*2c60*/  ISETP.GE.AND P0, PT, R7, R6, PT ;  /* 0x000000060700720c */ /* 0x000fe20003f06270 */
[----:B------:R-:W-:Y:S01]  /*2c70*/  IMAD R6, R15, UR8, RZ ;  /* 0x000000080f067c24 */ /* 0x000fe2000f8e02ff */
[----:B------:R-:W-:Y:S01]  /*2c80*/  LOP3.LUT R204, R7, 0x6, R204, 0xf8, !PT ;  /* 0x0000000607cc7812 */ /* 0x000fe200078ef8cc */
[C---:B------:R-:W-:Y:S02]  /*2c90*/  IMAD R5, R10.reuse, 0x180, RZ ;  /* 0x000001800a057824 */ /* 0x040fe400078e02ff */
[----:B------:R-:W-:Y:S01]  /*2ca0*/  IMAD.WIDE R10, R10, 0x180, RZ ;  /* 0x000001800a0a7825 */ /* 0x000fe200078e02ff */
[----:B------:R-:W-:Y:S02]  /*2cb0*/  SHF.R.S32.HI R205, RZ, 0x1f, R204 ;  /* 0x0000001fffcd7819 */ /* 0x000fe400000114cc */
[----:B------:R-:W-:Y:S01]  /*2cc0*/  ISETP.GE.OR P0, PT, R5, UR7, P0 ;  /* 0x0000000705007c0c */ /* 0x000fe20008706670 */
[----:B------:R-:W-:Y:S01]  /*2cd0*/  IMAD R13, R17, UR9, R6 ;  /* 0x00000009110d7c24 */ /* 0x000fe2000f8e0206 */
[----:B------:R-:W-:Y:S01]  /*2ce0*/  IADD3 R5, -R5, UR7, R0 ;  /* 0x0000000705057c10 */ /* 0x000fe2000fffe100 */
[----:B------:R-:W-:Y:S01]  /*2cf0*/  IMAD.WIDE.U32 R8, R17, UR8, R204 ;  /* 0x0000000811087c25 */ /* 0x000fe2000f8e00cc */
[----:B------:R-:W-:-:S03]  /*2d00*/  LOP3.LUT R6, R10, R3, R4, 0xfe, !PT ;  /* 0x000000030a067212 */ /* 0x000fc600078efe04 */
[----:B------:R-:W-:Y:S02]  /*2d10*/  IMAD.IADD R9, R9, 0x1, R13 ;  /* 0x0000000109097824 */ /* 0x000fe400078e020d */
[----:B------:R-:W-:-:S04]  /*2d20*/  IMAD.IADD R4, R12, 0x1, -R7 ;  /* 0x000000010c047824 */ /* 0x000fc800078e0a07 */
[----:B------:R-:W-:Y:S05]  /*2d30*/  @P0 BRA `(.L_x_35) ;  /* 0x000000ac00540947 */ /* 0x000fea0003800000 */
[----:B------:R-:W0:Y:S01]  /*2d40*/  LDC.64 R202, c[0x0][0x5c8] ;  /* 0x00017200ffca7b82 */ /* 0x000e220000000a00 */
[----:B-----5:R-:W-:Y:S01]  /*2d50*/  FSETP.NEU.AND P1, PT, R23, RZ, PT ;  /* 0x000000ff1700720b */ /* 0x020fe20003f2d000 */
[----:B------:R-:W-:Y:S01]  /*2d60*/  BSSY B0, `(.L_x_35) ;  /* 0x0000ad2000007945 */ /* 0x000fe20003800000 */
[----:B------:R-:W-:-:S04]  /*2d70*/  ISETP.GT.AND P4, PT, R5, RZ, PT ;  /* 0x000000ff0500720c */ /* 0x000fc80003f84270 */
[----:B------:R-:W-:Y:S01]  /*2d80*/  ISETP.GT.AND P0, PT, R4, RZ, P4 ;  /* 0x000000ff0400720c */ /* 0x000fe20002704270 */
[-C--:B0-----:R-:W-:Y:S02]  /*2d90*/  IMAD R0, R11, R202.reuse, RZ ;  /* 0x000000ca0b007224 */ /* 0x081fe400078e02ff */
[----:B------:R-:W-:-:S04]  /*2da0*/  IMAD.WIDE.U32 R8, R6, R202, R8 ;  /* 0x000000ca06087225 */ /* 0x000fc800078e0008 */
[----:B------:R-:W-:-:S04]  /*2db0*/  IMAD R3, R6, R203, R0 ;  /* 0x000000cb06037224 */ /* 0x000fc800078e0200 */
[----:B-1----:R-:W-:Y:S01]  /*2dc0*/  IMAD.IADD R193, R9, 0x1, R3 ;  /* 0x0000000109c17824 */ /* 0x002fe200078e0203 */
[----:B------:R-:W-:Y:S06]  /*2dd0*/  @!P1 BRA `(.L_x_36) ;  /* 0x0000007800a89947 */ /* 0x000fec0003800000 */
[----:B------:R-:W0:Y:S01]  /*2de0*/  LDC.64 R200, c[0x0][0x5b8] ;  /* 0x00016e00ffc87b82 */ /* 0x000e220000000a00 */
[----:B------:R-:W-:-:S07]  /*2df0*/  ULDC.64 UR4, c[0x0][0x5c0] ;  /* 0x0001700000047ab9 */ /* 0x000fce0000000a00 */
[----:B------:R-:W1:Y:S08]  /*2e00*/  LDC.64 R198, c[0x0][0x5b0] ;  /* 0x00016c00ffc67b82 */ /* 0x000e700000000a00 */
[----:B------:R-:W2:Y:S01]  /*2e10*/  LDC.64 R196, c[0x0][0x5a8] ;  /* 0x00016a00ffc47b82 */ /* 0x000ea20000000a00 */
[-C--:B0-----:R-:W-:Y:S02]  /*2e20*/  IMAD R0, R15, R200.reuse, RZ ;  /* 0x000000c80f007224 */ /* 0x081fe400078e02ff */
[----:B------:R-:W-:-:S04]  /*2e30*/  IMAD.WIDE.U32 R194, R17, R200, R204 ;  /* 0x000000c811c27225 */ /* 0x000fc800078e00cc */
[----:B------:R-:W-:Y:S02]  /*2e40*/  IMAD R3, R17, R201, R0 ;  /* 0x000000c911037224 */ /* 0x000fe400078e0200 */
[-C--:B-1----:R-:W-:Y:S02]  /*2e50*/  IMAD R0, R11, R198.reuse, RZ ;  /* 0x000000c60b007224 */ /* 0x082fe400078e02ff */
[----:B------:R-:W-:Y:S02]  /*2e60*/  IMAD.IADD R21, R195, 0x1, R3 ;  /* 0x00000001c3157824 */ /* 0x000fe400078e0203 */
[----:B------:R-:W-:Y:S02]  /*2e70*/  IMAD.MOV.U32 R20, RZ, RZ, R194 ;  /* 0x000000ffff147224 */ /* 0x000fe400078e00c2 */
[C---:B------:R-:W-:Y:S02]  /*2e80*/  IMAD R0, R6.reuse, R199, R0 ;  /* 0x000000c706007224 */ /* 0x040fe400078e0200 */
[----:B------:R-:W-:-:S04]  /*2e90*/  IMAD.WIDE.U32 R10, R6, R198, R20 ;  /* 0x000000c6060a7225 */ /* 0x000fc800078e0014 */
[----:B------:R-:W-:Y:S01]  /*2ea0*/  IMAD.IADD R7, R11, 0x1, R0 ;  /* 0x000000010b077824 */ /* 0x000fe200078e0200 */
[----:B--2---:R-:W-:-:S04]  /*2eb0*/  LEA R12, P1, R10, R196, 0x1 ;  /* 0x000000c40a0c7211 */ /* 0x004fc800078208ff */
[----:B------:R-:W-:-:S05]  /*2ec0*/  LEA.HI.X R13, R10, R197, R7, 0x1, P1 ;  /* 0x000000c50a0d7211 */ /* 0x000fca00008f0c07 */
[----:B------:R0:W2:Y:S01]  /*2ed0*/  @P0 LDG.E.LTC128B.U16 R7, desc[UR36][R12.64] ;  /* 0x000000240c070981 */ /* 0x0000a2000c1e1520 */
[----:B------:R-:W-:Y:S01]  /*2ee0*/  IMAD.WIDE.U32 R10, R6, R198, R204 ;  /* 0x000000c6060a7225 */ /* 0x000fe200078e00cc */
[----:B------:R-:W-:Y:S03]  /*2ef0*/  BSSY B1, `(.L_x_37) ;  /* 0x0000012000017945 */ /* 0x000fe60003800000 */
[----:B------:R-:W-:Y:S02]  /*2f00*/  IMAD.IADD R11, R0, 0x1, R11 ;  /* 0x00000001000b7824 */ /* 0x000fe400078e020b */
[----:B------:R-:W-:-:S03]  /*2f10*/  IMAD.WIDE.U32 R10, R17, R200, R10 ;  /* 0x000000c8110a7225 */ /* 0x000fc600078e000a */
[----:B0-----:R-:W-:Y:S01]  /*2f20*/  LEA R12, P2, R10, R196, 0x1 ;  /* 0x000000c40a0c7211 */ /* 0x001fe200078408ff */
[----:B--2---:R-:W-:-:S04]  /*2f30*/  IMAD.U32 R14, R7, 0x10000, RZ ;  /* 0x00010000070e7824 */ /* 0x004fc800078e00ff */
[----:B------:R-:W-:Y:S01]  /*2f40*/  FMUL R9, R14, R23 ;  /* 0x000000170e097220 */ /* 0x000fe20000400000 */
[----:B------:R-:W-:-:S03]  /*2f50*/  LEA R14, P1, R8, UR4, 0x1 ;  /* 0x00000004080e7c11 */ /* 0x000fc6000f8208ff */
[----:B------:R-:W-:Y:S01]  /*2f60*/  FFMA R9, R184, R192, R9 ;  /* 0x000000c0b8097223 */ /* 0x000fe20000000009 */
[----:B------:R-:W-:Y:S01]  /*2f70*/  LEA.HI.X R15, R8, UR5, R193, 0x1, P1 ;  /* 0x00000005080f7c11 */ /* 0x000fe200088f0cc1 */
[----:B------:R-:W-:Y:S01]  /*2f80*/  IMAD.IADD R8, R3, 0x1, R11 ;  /* 0x0000000103087824 */ /* 0x000fe200078e020b */
[----:B------:R-:W-:Y:S02]  /*2f90*/  ISETP.GT.AND P1, PT, R4, 0x1, P4 ;  /* 0x000000010400780c */ /* 0x000fe40002724270 */
[----:B------:R-:W-:Y:S02]  /*2fa0*/  F2FP.BF16.F32.PACK_AB R9, RZ, R9 ;  /* 0x00000009ff09723e */ /* 0x000fe400000010ff */
[----:B------:R-:W-:Y:S02]  /*2fb0*/  LEA.HI.X R13, R10, R197, R8, 0x1, P2 ;  /* 0x000000c50a0d7211 */ /* 0x000fe400010f0c08 */
[C---:B------:R-:W-:Y:S01]  /*2fc0*/  SHF.L.U64.HI R11, R198.reuse, 0x3, R199 ;  /* 0x00000003c60b7819 */ /* 0x040fe200000102c7 */
[----:B------:R0:W-:Y:S01]  /*2fd0*/  @P0 STG.E.U16 desc[UR36][R14.64], R9 ;  /* 0x000000090e000986 */ /* 0x0001e2000c101524 */
[----:B------:R-:W-:-:S05]  /*2fe0*/  SHF.L.U32 R10, R198, 0x3, RZ ;  /* 0x00000003c60a7819 */ /* 0x000fca00000006ff */
[----:B------:R-:W-:Y:S05]  /*2ff0*/  @!P1 BRA `(.L_x_38) ;  /* 0x0000000000049947 */ /* 0x000fea0003800000 */
[----:B------:R1:W5:Y:S02]  /*3000*/  LDG.E.LTC128B.U16 R7, desc[UR36][R12.64+0x2] ;  /* 0x000002240c077981 */ /* 0x000364000c1e1520 */
.L_x_38:
[----:B------:R-:W-:Y:S05]  /*3010*/  BSYNC B1 ;  /* 0x0000000000017941 */ /* 0x000fea0003800000 */
.L_x_37:
[----:B-----5:R-:W-:Y:S01]  /*3020*/  IMAD.U32 R8, R7, 0x10000, RZ ;  /* 0x0001000007087824 */ /* 0x020fe200078e00ff */
[----:B------:R-:W-:Y:S01]  /*3030*/  ISETP.GT.AND P3, PT, R5, 0x8, PT ;  /* 0x000000080500780c */ /* 0x000fe20003f64270 */
[----:B------:R-:W-:Y:S01]  /*3040*/  IMAD.WIDE.U32 R208, R6, R198, R10 ;  /* 0x000000c606d07225 */ /* 0x000fe200078e000a */
[----:B------:R-:W-:-:S03]  /*3050*/  PRMT R201, R7, 0x7610, R201 ;  /* 0x0000761007c97816 */ /* 0x000fc600000000c9 */
[----:B------:R-:W-:Y:S01]  /*3060*/  FMUL R8, R8, R23 ;  /* 0x0000001708087220 */ /* 0x000fe20000400000 */
[----:B------:R-:W-:Y:S01]  /*3070*/  ISETP.GT.AND P0, PT, R4, RZ, P3 ;  /* 0x000000ff0400720c */ /* 0x000fe20001f04270 */
[----:B------:R-:W-:Y:S01]  /*3080*/  IMAD.IADD R193, R0, 0x1, R209 ;  /* 0x0000000100c17824 */ /* 0x000fe200078e02d1 */
[----:B0-----:R-:W-:Y:S01]  /*3090*/  IADD3 R9, P2, R194, R208, RZ ;  /* 0x000000d0c2097210 */ /* 0x001fe20007f5e0ff */
[----:B------:R-:W-:-:S04]  /*30a0*/  FFMA R8, R185, R192, R8 ;  /* 0x000000c0b9087223 */ /* 0x000fc80000000008 */
[----:B------:R-:W-:Y:S01]  /*30b0*/  IMAD.X R184, R193, 0x1, R21, P2 ;  /* 0x00000001c1b87824 */ /* 0x000fe200010e0615 */
[----:B------:R-:W-:Y:S02]  /*30c0*/  F2FP.BF16.F32.PACK_AB R8, RZ, R8 ;  /* 0x00000008ff08723e */ /* 0x000fe400000010ff */
[C---:B------:R-:W-:Y:S02]  /*30d0*/  LEA R206, P2, R9.reuse, R196, 0x1 ;  /* 0x000000c409ce7211 */ /* 0x040fe400078408ff */
[----:B------:R-:W-:Y:S02]  /*30e0*/  PRMT R185, R8, 0x7610, R185 ;  /* 0x0000761008b97816 */ /* 0x000fe400000000b9 */
[----:B------:R-:W-:-:S03]  /*30f0*/  LEA.HI.X R207, R9, R197, R184, 0x1, P2 ;  /* 0x000000c509cf7211 */ /* 0x000fc600010f0cb8 */
[----:B------:R0:W-:Y:S04]  /*3100*/  @P1 STG.E.U16 desc[UR36][R14.64+0x2], R185 ;  /* 0x000002b90e001986 */ /* 0x0001e8000c101524 */
[----:B------:R-:W2:Y:S01]  /*3110*/  @P0 LDG.E.LTC128B.U16 R201, desc[UR36][R206.64] ;  /* 0x00000024cec90981 */ /* 0x000ea2000c1e1520 */
[----:B------:R-:W-:Y:S01]  /*3120*/  IADD3 R8, P1, R204, R208, RZ ;  /* 0x000000d0cc087210 */ /* 0x000fe20007f3e0ff */
[----:B------:R-:W-:Y:S01]  /*3130*/  BSSY B1, `(.L_x_39) ;  /* 0x0000012000017945 */ /* 0x000fe20003800000 */
[----:B------:R-:W-:-:S03]  /*3140*/  ISETP.GT.AND P2, PT, R4, 0x1, P3 ;  /* 0x000000010400780c */ /* 0x000fc60001f44270 */
[----:B------:R-:W-:Y:S02]  /*3150*/  IMAD.X R9, R205, 0x1, R193, P1 ;  /* 0x00000001cd097824 */ /* 0x000fe400008e06c1 */
[----:B------:R-:W-:-:S04]  /*3160*/  IMAD.WIDE.U32 R8, R17, R200, R8 ;  /* 0x000000c811087225 */ /* 0x000fc800078e0008 */
[----:B------:R-:W-:Y:S02]  /*3170*/  IMAD.IADD R9, R3, 0x1, R9 ;  /* 0x0000000103097824 */ /* 0x000fe400078e0209 */
[----:B--2---:R-:W-:-:S04]  /*3180*/  IMAD.U32 R184, R201, 0x10000, RZ ;  /* 0x00010000c9b87824 */ /* 0x004fc800078e00ff */
[----:B------:R-:W-:Y:S01]  /*3190*/  FMUL R7, R184, R23 ;  /* 0x00000017b8077220 */ /* 0x000fe20000400000 */
[----:B------:R-:W-:-:S03]  /*31a0*/  LEA R184, P1, R8, R196, 0x1 ;  /* 0x000000c408b87211 */ /* 0x000fc600078208ff */
[----:B------:R-:W-:Y:S01]  /*31b0*/  FFMA R7, R186, R192, R7 ;  /* 0x000000c0ba077223 */ /* 0x000fe20000000007 */
[----:B0-----:R-:W-:Y:S01]  /*31c0*/  LEA.HI.X R185, R8, R197, R9, 0x1, P1 ;  /* 0x000000c508b97211 */ /* 0x001fe200008f0c09 */
[----:B------:R-:W-:-:S03]  /*31d0*/  IMAD.SHL.U32 R8, R202, 0x10, RZ ;  /* 0x00000010ca087824 */ /* 0x000fc600078e00ff */
[----:B------:R-:W-:Y:S02]  /*31e0*/  F2FP.BF16.F32.PACK_AB R9, RZ, R7 ;  /* 0x00000007ff09723e */ /* 0x000fe400000010ff */
[----:B------:R-:W-:Y:S02]  /*31f0*/  SHF.L.U64.HI R7, R202, 0x4, R203 ;  /* 0x00000004ca077819 */ /* 0x000fe400000102cb */
[----:B------:R-:W-:-:S04]  /*3200*/  IADD3 R206, P1, R8, R14, RZ ;  /* 0x0000000e08ce7210 */ /* 0x000fc80007f3e0ff */
[----:B------:R-:W-:-:S05]  /*3210*/  IADD3.X R207, R7, R15, RZ, P1, !PT ;  /* 0x0000000f07cf7210 */ /* 0x000fca0000ffe4ff */
[----:B------:R0:W-:Y:S01]  /*3220*/  @P0 STG.E.U16 desc[UR36][R206.64], R9 ;  /* 0x00000009ce000986 */ /* 0x0001e2000c101524 */
[----:B------:R-:W-:Y:S05]  /*3230*/  @!P2 BRA `(.L_x_40) ;  /* 0x000000000004a947 */ /* 0x000fea0003800000 */
[----:B------:R2:W5:Y:S02]  /*3240*/  LDG.E.LTC128B.U16 R201, desc[UR36][R184.64+0x2] ;  /* 0x00000224b8c97981 */ /* 0x000564000c1e1520 */
.L_x_40:
[----:B------:R-:W-:Y:S05]  /*3250*/  BSYNC B1 ;  /* 0x0000000000017941 */ /* 0x000fea0003800000 */
.L_x_39:
[----:B-----5:R-:W-:Y:S01]  /*3260*/  IMAD.U32 R186, R201, 0x10000, RZ ;  /* 0x00010000c9ba7824 */ /* 0x020fe200078e00ff */
[----:B------:R-:W-:Y:S01]  /*3270*/  ISETP.GT.AND P0, PT, R4, 0x8, P4 ;  /* 0x000000080400780c */ /* 0x000fe20002704270 */
[----:B------:R-:W-:Y:S02]  /*3280*/  BSSY B1, `(.L_x_41) ;  /* 0x000000a000017945 */ /* 0x000fe40003800000 */
[----:B------:R-:W-:-:S04]  /*3290*/  FMUL R186, R186, R23 ;  /* 0x00000017baba7220 */ /* 0x000fc80000400000 */
[----:B------:R-:W-:Y:S01]  /*32a0*/  FFMA R186, R187, R192, R186 ;  /* 0x000000c0bbba7223 */ /* 0x000fe200000000ba */
[----:B------:R-:W-:-:S04]  /*32b0*/  IMAD.MOV.U32 R187, RZ, RZ, R207 ;  /* 0x000000ffffbb7224 */ /* 0x000fc800078e00cf */
[----:B------:R-:W-:-:S04]  /*32c0*/  F2FP.BF16.F32.PACK_AB R186, RZ, R186 ;  /* 0x000000baffba723e */ /* 0x000fc800000010ff */
[----:B0-----:R-:W-:Y:S01]  /*32d0*/  PRMT R9, R186, 0x7610, R9 ;  /* 0x00007610ba097816 */ /* 0x001fe20000000009 */
[----:B------:R-:W-:-:S05]  /*32e0*/  IMAD.MOV.U32 R186, RZ, RZ, R206 ;  /* 0x000000ffffba7224 */ /* 0x000fca00078e00ce */
[----:B------:R0:W-:Y:S01]  /*32f0*/  @P2 STG.E.U16 desc[UR36][R186.64+0x2], R9 ;  /* 0x00000209ba002986 */ /* 0x0001e2000c101524 */
[----:B------:R-:W-:Y:S05]  /*3300*/  @!P0 BRA `(.L_x_42) ;  /* 0x0000000000048947 */ /* 0x000fea0003800000 */
[----:B------:R3:W5:Y:S02]  /*3310*/  LDG.E.LTC128B.U16 R201, desc[UR36][R12.64+0x10] ;  /* 0x000010240cc97981 */ /* 0x000764000c1e1520 */
.L_x_42:
[----:B------:R-:W-:Y:S05]  /*3320*/  BSYNC B1 ;  /* 0x0000000000017941 */ /* 0x000fea0003800000 */
.L_x_41:
[----:B-----5:R-:W-:Y:S01]  /*3330*/  IMAD.U32 R210, R201, 0x10000, RZ ;  /* 0x00010000c9d27824 */ /* 0x020fe200078e00ff */
[----:B------:R-:W-:Y:S01]  /*3340*/  ISETP.GT.AND P1, PT, R4, 0x9, P4 ;  /* 0x000000090400780c */ /* 0x000fe20002724270 */
[----:B------:R-:W-:Y:S02]  /*3350*/  BSSY B1, `(.L_x_43) ;  /* 0x0000007000017945 */ /* 0x000fe40003800000 */
[----:B0-----:R-:W-:-:S04]  /*3360*/  FMUL R9, R210, R23 ;  /* 0x00000017d2097220 */ /* 0x001fc80000400000 */
[----:B------:R-:W-:-:S05]  /*3370*/  FFMA R9, R188, R192, R9 ;  /* 0x000000c0bc097223 */ /* 0x000fca0000000009 */
[----:B------:R-:W-:-:S05]  /*3380*/  F2FP.BF16.F32.PACK_AB R9, RZ, R9 ;  /* 0x00000009ff09723e */ /* 0x000fca00000010ff */
[----:B------:R0:W-:Y:S01]  /*3390*/  @P0 STG.E.U16 desc[UR36][R14.64+0x10], R9 ;  /* 0x000010090e000986 */ /* 0x0001e2000c101524 */
[----:B------:R-:W-:Y:S05]  /*33a0*/  @!P1 BRA `(.L_x_44) ;  /* 0x0000000000049947 */ /* 0x000fea0003800000 */
[----:B------:R4:W5:Y:S02]  /*33b0*/  LDG.E.LTC128B.U16 R201, desc[UR36][R12.64+0x12] ;  /* 0x000012240cc97981 */ /* 0x000964000c1e1520 */
.L_x_44:
[----:B------:R-:W-:Y:S05]  /*33c0*/  BSYNC B1 ;  /* 0x0000000000017941 */ /* 0x000fea0003800000 */
.L_x_43:
[----:B-----5:R-:W-:Y:S01]  /*33d0*/  IMAD.U32 R188, R201, 0x10000, RZ ;  /* 0x00010000c9bc7824 */ /* 0x020fe200078e00ff */
[----:B------:R-:W-:Y:S01]  /*33e0*/  ISETP.GT.AND P0, PT, R4, 0x8, P3 ;  /* 0x000000080400780c */ /* 0x000fe20001f04270 */
[----:B------:R-:W-:Y:S02]  /*33f0*/  BSSY B1, `(.L_x_45) ;  /* 0x0000007000017945 */ /* 0x000fe40003800000 */
[----:B------:R-:W-:-:S04]  /*3400*/  FMUL R188, R188, R23 ;  /* 0x00000017bcbc7220 */ /* 0x000fc80000400000 */
[----:B------:R-:W-:-:S05]  /*3410*/  FFMA R188, R189, R192, R188 ;  /* 0x000000c0bdbc7223 */ /* 0x000fca00000000bc */
[----:B------:R-:W-:-:S05]  /*3420*/  F2FP.BF16.F32.PACK_AB R188, RZ, R188 ;  /* 0x000000bcffbc723e */ /* 0x000fca00000010ff */
[----:B------:R0:W-:Y:S01]  /*3430*/  @P1 STG.E.U16 desc[UR36][R14.64+0x12], R188 ;  /* 0x000012bc0e001986 */ /* 0x0001e2000c101524 */
[----:B------:R-:W-:Y:S05]  /*3440*/  @!P0 BRA `(.L_x_46) ;  /* 0x0000000000048947 */ /* 0x000fea0003800000 */
[----:B------:R0:W5:Y:S02]  /*3450*/  LDG.E.LTC128B.U16 R201, desc[UR36][R184.64+0x10] ;  /* 0x00001024b8c97981 */ /* 0x000164000c1e1520 */
.L_x_46:
[----:B------:R-:W-:Y:S05]  /*3460*/  BSYNC B1 ;  /* 0x0000000000017941 */ /* 0x000fea0003800000 */
.L_x_45:
[----:B0----5:R-:W-:Y:S01]  /*3470*/  IMAD.U32 R188, R201, 0x10000, RZ ;  /* 0x00010000c9bc7824 */ /* 0x021fe200078e00ff */
[----:B------:R-:W-:Y:S01]  /*3480*/  ISETP.GT.AND P1, PT, R4, 0x9, P3 ;  /* 0x000000090400780c */ /* 0x000fe20001f24270 */
[----:B------:R-:W-:Y:S02]  /*3490*/  BSSY B1, `(.L_x_47) ;  /* 0x0000009000017945 */ /* 0x000fe40003800000 */
[----:B------:R-:W-:-:S04]  /*34a0*/  FMUL R9, R188, R23 ;  /* 0x00000017bc097220 */ /* 0x000fc80000400000 */
[----:B------:R-:W-:-:S05]  /*34b0*/  FFMA R9, R190, R192, R9 ;  /* 0x000000c0be097223 */ /* 0x000fca0000000009 */
[----:B------:R-:W-:-:S04]  /*34c0*/  F2FP.BF16.F32.PACK_AB R9, RZ, R9 ;  /* 0x00000009ff09723e */ /* 0x000fc800000010ff */
[----:B------:R-:W-:Y:S02]  /*34d0*/  PRMT R188, R9, 0x7610, R188 ;  /* 0x0000761009bc7816 */ /* 0x000fe400000000bc */
[----:B------:R-:W-:-:S03]  /*34e0*/  PRMT R9, R201, 0x7610, R9 ;  /* 0x00007610c9097816 */ /* 0x000fc60000000009 */
[----:B------:R0:W-:Y:S01]  /*34f0*/  @P0 STG.E.U16 desc[UR36][R186.64+0x10], R188 ;  /* 0x000010bcba000986 */ /* 0x0001e2000c101524 */
[----:B------:R-:W-:Y:S05]  /*3500*/  @!P1 BRA `(.L_x_48) ;  /* 0x0000000000049947 */ /* 0x000fea0003800000 */
[----:B------:R0:W5:Y:S02]  /*3510*/  LDG.E.LTC128B.U16 R9, desc[UR36][R184.64+0x12] ;  /* 0x00001224b8097981 */ /* 0x000164000c1e1520 */
.L_x_48:
[----:B------:R-:W-:Y:S05]  /*3520*/  BSYNC B1 ;  /* 0x0000000000017941 */ /* 0x000fea0003800000 */
.L_x_47:
[----:B0-----:R-:W-:Y:S01]  /*3530*/  MOV R188, R208 ;  /* 0x000000d000bc7202 */ /* 0x001fe20000000f00 */
[----:B-----5:R-:W-:Y:S01]  /*3540*/  IMAD.U32 R190, R9, 0x10000, RZ ;  /* 0x0001000009be7824 */ /* 0x020fe200078e00ff */
[----:B------:R-:W-:Y:S01]  /*3550*/  ISETP.GT.AND P2, PT, R5, 0x80, PT ;  /* 0x000000800500780c */ /* 0x000fe20003f44270 */
[----:B------:R-:W-:Y:S02]  /*3560*/  IMAD.MOV.U32 R189, RZ, RZ, R193 ;  /* 0x000000ffffbd7224 */ /* 0x000fe400078e00c1 */
[----:B------:R-:W-:Y:S01]  /*3570*/  FMUL R190, R190, R23 ;  /* 0x00000017bebe7220 */ /* 0x000fe20000400000 */
[----:B------:R-:W-:Y:S01]  /*3580*/  IMAD R199, R199, 0x78, RZ ;  /* 0x00000078c7c77824 */ /* 0x000fe200078e02ff */
[----:B------:R-:W-:Y:S01]  /*3590*/  ISETP.GT.AND P0, PT, R4, RZ, P2 ;  /* 0x000000ff0400720c */ /* 0x000fe20001704270 */
[----:B------:R-:W-:-:S04]  /*35a0*/  IMAD.WIDE.U32 R188, R198, 0x78, R188 ;  /* 0x00000078c6bc7825 */ /* 0x000fc800078e00bc */
[----:B------:R-:W-:Y:S01]  /*35b0*/  FFMA R190, R191, R192, R190 ;  /* 0x000000c0bfbe7223 */ /* 0x000fe200000000be */
[----:B------:R-:W-:Y:S01]  /*35c0*/  IMAD.IADD R193, R189, 0x1, R199 ;  /* 0x00000001bdc17824 */ /* 0x000fe200078e02c7 */
[----:B------:R-:W-:-:S03]  /*35d0*/  IADD3 R191, P5, R194, R188, RZ ;  /* 0x000000bcc2bf7210 */ /* 0x000fc60007fbe0ff */
[----:B------:R-:W-:Y:S02]  /*35e0*/  F2FP.BF16.F32.PACK_AB R201, RZ, R190 ;  /* 0x000000beffc9723e */ /* 0x000fe400000010ff */
[----:B------:R-:W-:Y:S01]  /*35f0*/  IMAD.X R208, R193, 0x1, R21, P5 ;  /* 0x00000001c1d07824 */ /* 0x000fe200028e0615 */
[----:B------:R-:W-:Y:S02]  /*3600*/  LEA R190, P5, R191, R196, 0x1 ;  /* 0x000000c4bfbe7211 */ /* 0x000fe400078a08ff */
[----:B------:R-:W-:Y:S02]  /*3610*/  PRMT R209, R201, 0x7610, R209 ;  /* 0x00007610c9d17816 */ /* 0x000fe400000000d1 */
[----:B------:R-:W-:-:S03]  /*3620*/  LEA.HI.X R191, R191, R197, R208, 0x1, P5 ;  /* 0x000000c5bfbf7211 */ /* 0x000fc600028f0cd0 */
[----:B------:R0:W-:Y:S04]  /*3630*/  @P1 STG.E.U16 desc[UR36][R186.64+0x12], R209 ;  /* 0x000012d1ba001986 */ /* 0x0001e8000c101524 */
[----:B------:R1:W2:Y:S01]  /*3640*/  @P0 LDG.E.LTC128B.U16 R9, desc[UR36][R190.64] ;  /* 0x00000024be090981 */ /* 0x0002a2000c1e1520 */
[----:B------:R-:W-:Y:S01]  /*3650*/  IMAD.WIDE.U32 R216, R198, 0x78, R10 ;  /* 0x00000078c6d87825 */ /* 0x000fe200078e000a */
[----:B------:R-:W-:Y:S03]  /*3660*/  BSSY B1, `(.L_x_49) ;  /* 0x0000016000017945 */ /* 0x000fe60003800000 */
[----:B------:R-:W-:Y:S02]  /*3670*/  IMAD.IADD R211, R199, 0x1, R217 ;  /* 0x00000001c7d37824 */ /* 0x000fe400078e02d9 */
[----:B------:R-:W-:-:S02]  /*3680*/  IMAD.MOV.U32 R210, RZ, RZ, R216 ;  /* 0x000000ffffd27224 */ /* 0x000fc400078e00d8 */
[----:B------:R-:W-:-:S04]  /*3690*/  IMAD.WIDE.U32 R206, R202, 0xf0, R206 ;  /* 0x000000f0cace7825 */ /* 0x000fc800078e00ce */
[----:B-1----:R-:W-:-:S03]  /*36a0*/  IMAD.WIDE.U32 R190, R6, R198, R210 ;  /* 0x000000c606be7225 */ /* 0x002fc600078e00d2 */
[----:B------:R-:W-:-:S04]  /*36b0*/  IADD3 R190, P1, R204, R190, RZ ;  /* 0x000000beccbe7210 */ /* 0x000fc80007f3e0ff */
[----:B------:R-:W-:-:S03]  /*36c0*/  IADD3.X R191, R205, R0, R191, P1, !PT ;  /* 0x00000000cdbf7210 */ /* 0x000fc60000ffe4bf */
[----:B------:R-:W-:-:S04]  /*36d0*/  IMAD.WIDE.U32 R190, R17, R200, R190 ;  /* 0x000000c811be7225 */ /* 0x000fc800078e00be */
[----:B--2---:R-:W-:-:S04]  /*36e0*/  IMAD.U32 R208, R9, 0x10000, RZ ;  /* 0x0001000009d07824 */ /* 0x004fc800078e00ff */
[----:B------:R-:W-:Y:S01]  /*36f0*/  FMUL R201, R208, R23 ;  /* 0x00000017d0c97220 */ /* 0x000fe20000400000 */
[----:B------:R-:W-:-:S03]  /*3700*/  LEA R208, P1, R190, R196, 0x1 ;  /* 0x000000c4bed07211 */ /* 0x000fc600078208ff */
[----:B------:R-:W-:Y:S01]  /*3710*/  FFMA R201, R176, R192, R201 ;  /* 0x000000c0b0c97223 */ /* 0x000fe200000000c9 */
[----:B------:R-:W-:-:S05]  /*3720*/  IMAD.IADD R176, R3, 0x1, R191 ;  /* 0x0000000103b07824 */ /* 0x000fca00078e02bf */
[----:B0-----:R-:W-:Y:S01]  /*3730*/  LEA.HI.X R209, R190, R197, R176, 0x1, P1 ;  /* 0x000000c5bed17211 */ /* 0x001fe200008f0cb0 */
[----:B------:R-:W-:Y:S01]  /*3740*/  @P0 IMAD.MOV.U32 R190, RZ, RZ, R206 ;  /* 0x000000ffffbe0224 */ /* 0x000fe200078e00ce */
[----:B------:R-:W-:Y:S01]  /*3750*/  F2FP.BF16.F32.PACK_AB R176, RZ, R201 ;  /* 0x000000c9ffb0723e */ /* 0x000fe200000010ff */
[----:B------:R-:W-:Y:S01]  /*3760*/  IMAD R201, R203, 0xf0, RZ ;  /* 0x000000f0cbc97824 */ /* 0x000fe200078e02ff */
[----:B------:R-:W-:-:S04]  /*3770*/  ISETP.GT.AND P1, PT, R4, 0x1, P2 ;  /* 0x000000010400780c */ /* 0x000fc80001724270 */
[----:B------:R-:W-:-:S05]  /*3780*/  IADD3 R191, R207, R201, RZ ;  /* 0x000000c9cfbf7210 */ /* 0x000fca0007ffe0ff */
[----:B------:R0:W-:Y:S04]  /*3790*/  @P0 STG.E.U16 desc[UR36][R190.64], R176 ;  /* 0x000000b0be000986 */ /* 0x0001e8000c101524 */
[----:B------:R-:W-:Y:S05]  /*37a0*/  @!P1 BRA `(.L_x_50) ;  /* 0x0000000000049947 */ /* 0x000fea0003800000 */
[----:B------:R1:W5:Y:S02]  /*37b0*/  LDG.E.LTC128B.U16 R9, desc[UR36][R208.64+0x2] ;  /* 0x00000224d0097981 */ /* 0x000364000c1e1520 */
.L_x_50:
[----:B------:R-:W-:Y:S05]  /*37c0*/  BSYNC B1 ;  /* 0x0000000000017941 */ /* 0x000fea0003800000 */
.L_x_49:
[----:B0----5:R-:W-:Y:S01]  /*37d0*/  IMAD.U32 R176, R9, 0x10000, RZ ;  /* 0x0001000009b07824 */ /* 0x021fe200078e00ff */
[----:B------:R-:W-:Y:S01]  /*37e0*/  IADD3 R188, P0, R10, R188, RZ ;  /* 0x000000bc0abc7210 */ /* 0x000fe20007f1e0ff */
[----:B------:R-:W-:Y:S01]  /*37f0*/  IMAD.WIDE.U32 R212, R202, 0xf0, R186 ;  /* 0x000000f0cad47825 */ /* 0x000fe200078e00ba */
[----:B------:R-:W-:-:S03]  /*3800*/  ISETP.GT.AND P6, PT, R5, 0x88, PT ;  /* 0x000000880500780c */ /* 0x000fc60003fc4270 */
[----:B------:R-:W-:Y:S01]  /*3810*/  FMUL R176, R176, R23 ;  /* 0x00000017b0b07220 */ /* 0x000fe20000400000 */
[----:B------:R-:W-:Y:S03]  /*3820*/  BSSY B1, `(.L_x_51) ;  /* 0x000000f000017945 */ /* 0x000fe60003800000 */
[----:B------:R-:W-:Y:S01]  /*3830*/  FFMA R176, R177, R192, R176 ;  /* 0x000000c0b1b07223 */ /* 0x000fe200000000b0 */
[----:B------:R-:W-:-:S04]  /*3840*/  IMAD.IADD R177, R201, 0x1, R213 ;  /* 0x00000001c9b17824 */ /* 0x000fc800078e02d5 */
[----:B------:R-:W-:-:S04]  /*3850*/  F2FP.BF16.F32.PACK_AB R176, RZ, R176 ;  /* 0x000000b0ffb0723e */ /* 0x000fc800000010ff */
[----:B------:R-:W-:Y:S01]  /*3860*/  PRMT R189, R176, 0x7610, R189 ;  /* 0x00007610b0bd7816 */ /* 0x000fe200000000bd */
[----:B------:R-:W-:-:S05]  /*3870*/  @P1 IMAD.MOV.U32 R176, RZ, RZ, R212 ;  /* 0x000000ffffb01224 */ /* 0x000fca00078e00d4 */
[----:B------:R0:W-:Y:S02]  /*3880*/  @P1 STG.E.U16 desc[UR36][R176.64+0x2], R189 ;  /* 0x000002bdb0001986 */ /* 0x0001e4000c101524 */
[----:B0-----:R-:W-:Y:S01]  /*3890*/  IMAD.X R189, R193, 0x1, R11, P0 ;  /* 0x00000001c1bd7824 */ /* 0x001fe200000e060b */
[----:B------:R-:W-:Y:S02]  /*38a0*/  ISETP.GT.AND P0, PT, R4, RZ, P6 ;  /* 0x000000ff0400720c */ /* 0x000fe40003704270 */
[----:B------:R-:W-:-:S05]  /*38b0*/  IADD3 R193, P1, R188, R194, RZ ;  /* 0x000000c2bcc17210 */ /* 0x000fca0007f3e0ff */
[----:B------:R-:W-:Y:S01]  /*38c0*/  IMAD.X R220, R189, 0x1, R21, P1 ;  /* 0x00000001bddc7824 */ /* 0x000fe200008e0615 */
[----:B------:R-:W-:-:S04]  /*38d0*/  LEA R214, P1, R193, R196, 0x1 ;  /* 0x000000c4c1d67211 */ /* 0x000fc800078208ff */
[----:B------:R-:W-:Y:S01]  /*38e0*/  LEA.HI.X R215, R193, R197, R220, 0x1, P1 ;  /* 0x000000c5c1d77211 */ /* 0x000fe200008f0cdc */
[----:B------:R-:W-:Y:S08]  /*38f0*/  @!P0 BRA `(.L_x_52) ;  /* 0x0000000000048947 */ /* 0x000ff00003800000 */
[----:B------:R0:W5:Y:S02]  /*3900*/  LDG.E.LTC128B.U16 R9, desc[UR36][R214.64] ;  /* 0x00000024d6097981 */ /* 0x000164000c1e1520 */
.L_x_52:
[----:B------:R-:W-:Y:S05]  /*3910*/  BSYNC B1 ;  /* 0x0000000000017941 */ /* 0x000fea0003800000 */
.L_x_51:
[----:B-----5:R-:W-:Y:S01]  /*3920*/  IMAD.U32 R190, R9, 0x10000, RZ ;  /* 0x0001000009be7824 */ /* 0x020fe200078e00ff */
[----:B------:R-:W-:Y:S01]  /*3930*/  IADD3 R206, P1, R8, R206, RZ ;  /* 0x000000ce08ce7210 */ /* 0x000fe20007f3e0ff */
[----:B0-----:R-:W-:Y:S01]  /*3940*/  IMAD.WIDE.U32 R214, R198, 0x78, R188 ;  /* 0x00000078c6d67825 */ /* 0x001fe200078e00bc */
[----:B------:R-:W-:-:S03]  /*3950*/  SHF.L.U64.HI R221, R202, 0x9, R203 ;  /* 0x00000009cadd7819 */ /* 0x000fc600000102cb */
[----:B------:R-:W-:Y:S01]  /*3960*/  FMUL R193, R190, R23 ;  /* 0x00000017bec17220 */ /* 0x000fe20000400000 */
[----:B------:R-:W-:Y:S01]  /*3970*/  IADD3.X R207, R191, R7, RZ, P1, !PT ;  /* 0x00000007bfcf7210 */ /* 0x000fe20000ffe4ff */
[----:B------:R-:W-:Y:S01]  /*3980*/  IMAD.IADD R201, R199, 0x1, R215 ;  /* 0x00000001c7c97824 */ /* 0x000fe200078e02d7 */
[----:B------:R-:W-:Y:S01]  /*3990*/  BSSY B1, `(.L_x_53) ;  /* 0x0000015000017945 */ /* 0x000fe20003800000 */
[----:B------:R-:W-:Y:S01]  /*39a0*/  FFMA R193, R178, R192, R193 ;  /* 0x000000c0b2c17223 */ /* 0x000fe200000000c1 */
[----:B------:R-:W-:-:S04]  /*39b0*/  IMAD.SHL.U32 R220, R202, 0x200, RZ ;  /* 0x00000200cadc7824 */ /* 0x000fc800078e00ff */
[----:B------:R-:W-:-:S05]  /*39c0*/  F2FP.BF16.F32.PACK_AB R193, RZ, R193 ;  /* 0x000000c1ffc1723e */ /* 0x000fca00000010ff */
[----:B------:R0:W-:Y:S01]  /*39d0*/  @P0 STG.E.U16 desc[UR36][R206.64], R193 ;  /* 0x000000c1ce000986 */ /* 0x0001e2000c101524 */
[----:B------:R-:W-:-:S05]  /*39e0*/  IADD3 R190, P0, R10, R216, RZ ;  /* 0x000000d80abe7210 */ /* 0x000fca0007f1e0ff */
[----:B------:R-:W-:Y:S02]  /*39f0*/  IMAD.X R191, R211, 0x1, R11, P0 ;  /* 0x00000001d3bf7824 */ /* 0x000fe400000e060b */
[----:B0-----:R-:W-:-:S03]  /*3a00*/  IMAD.WIDE.U32 R206, R6, R198, R190 ;  /* 0x000000c606ce7225 */ /* 0x001fc600078e00be */
[----:B------:R-:W-:-:S04]  /*3a10*/  IADD3 R206, P0, R204, R206, RZ ;  /* 0x000000ceccce7210 */ /* 0x000fc80007f1e0ff */
[----:B------:R-:W-:-:S03]  /*3a20*/  IADD3.X R207, R205, R0, R207, P0, !PT ;  /* 0x00000000cdcf7210 */ /* 0x000fc600007fe4cf */
[----:B------:R-:W-:-:S04]  /*3a30*/  IMAD.WIDE.U32 R206, R17, R200, R206 ;  /* 0x000000c811ce7225 */ /* 0x000fc800078e00ce */
[----:B------:R-:W-:Y:S01]  /*3a40*/  IMAD.IADD R178, R3, 0x1, R207 ;  /* 0x0000000103b27824 */ /* 0x000fe200078e02cf */
[----:B------:R-:W-:-:S04]  /*3a50*/  LEA R188, P0, R206, R196, 0x1 ;  /* 0x000000c4cebc7211 */ /* 0x000fc800078008ff */
[----:B------:R-:W-:Y:S02]  /*3a60*/  LEA.HI.X R189, R206, R197, R178, 0x1, P0 ;  /* 0x000000c5cebd7211 */ /* 0x000fe400000f0cb2 */
[----:B------:R-:W-:-:S04]  /*3a70*/  IADD3 R193, P0, P1, R194, R214, R10 ;  /* 0x000000d6c2c17210 */ /* 0x000fc8000791e00a */
[----:B------:R-:W-:Y:S02]  /*3a80*/  IADD3.X R219, R21, R201, R11, P0, P1 ;  /* 0x000000c915db7210 */ /* 0x000fe400007e240b */
[----:B------:R-:W-:-:S04]  /*3a90*/  IADD3 R206, P0, P1, R8, R14, R220 ;  /* 0x0000000e08ce7210 */ /* 0x000fc8000791e0dc */
[----:B------:R-:W-:Y:S02]  /*3aa0*/  IADD3.X R207, R7, R15, R221, P0, P1 ;  /* 0x0000000f07cf7210 */ /* 0x000fe400007e24dd */
[----:B------:R-:W-:-:S13]  /*3ab0*/  ISETP.GT.AND P0, PT, R4, 0x1, P6 ;  /* 0x000000010400780c */ /* 0x000fda0003704270 */
[----:B------:R-:W-:Y:S05]  /*3ac0*/  @!P0 BRA `(.L_x_54) ;  /* 0x0000000000048947 */ /* 0x000fea0003800000 */
[----:B------:R0:W5:Y:S02]  /*3ad0*/  LDG.E.LTC128B.U16 R9, desc[UR36][R188.64+0x2] ;  /* 0x00000224bc097981 */ /* 0x000164000c1e1520 */
.L_x_54:
[----:B------:R-:W-:Y:S05]  /*3ae0*/  BSYNC B1 ;  /* 0x0000000000017941 */ /* 0x000fea0003800000 */
.L_x_53:
[----:B-----5:R-:W-:Y:S01]  /*3af0*/  IMAD.U32 R178, R9, 0x10000, RZ ;  /* 0x0001000009b27824 */ /* 0x020fe200078e00ff */
[----:B------:R-:W-:Y:S03]  /*3b00*/  BSSY B1, `(.L_x_55) ;  /* 0x000000a000017945 */ /* 0x000fe60003800000 */
[----:B------:R-:W-:-:S04]  /*3b10*/  FMUL R178, R178, R23 ;  /* 0x00000017b2b27220 */ /* 0x000fc80000400000 */
[----:B------:R-:W-:Y:S01]  /*3b20*/  FFMA R179, R179, R192, R178 ;  /* 0x000000c0b3b37223 */ /* 0x000fe200000000b2 */
[----:B------:R-:W-:-:S04]  /*3b30*/  IADD3 R178, P1, R8, R212, RZ ;  /* 0x000000d408b27210 */ /* 0x000fc80007f3e0ff */
[----:B------:R-:W-:Y:S01]  /*3b40*/  F2FP.BF16.F32.PACK_AB R216, RZ, R179 ;  /* 0x000000b3ffd8723e */ /* 0x000fe200000010ff */
[----:B------:R-:W-:Y:S01]  /*3b50*/  IMAD.X R179, R177, 0x1, R7, P1 ;  /* 0x00000001b1b37824 */ /* 0x000fe200008e0607 */
[----:B------:R-:W-:-:S04]  /*3b60*/  ISETP.GT.AND P1, PT, R4, 0x8, P2 ;  /* 0x000000080400780c */ /* 0x000fc80001724270 */
[----:B------:R2:W-:Y:S09]  /*3b70*/  @P0 STG.E.U16 desc[UR36][R178.64+0x2], R216 ;  /* 0x000002d8b2000986 */ /* 0x0005f2000c101524 */
[----:B------:R-:W-:Y:S05]  /*3b80*/  @!P1 BRA `(.L_x_56) ;  /* 0x0000000000049947 */ /* 0x000fea0003800000 */
[----:B------:R0:W5:Y:S02]  /*3b90*/  LDG.E.LTC128B.U16 R9, desc[UR36][R208.64+0x10] ;  /* 0x00001024d0097981 */ /* 0x000164000c1e1520 */
.L_x_56:
[----:B------:R-:W-:Y:S05]  /*3ba0*/  BSYNC B1 ;  /* 0x0000000000017941 */ /* 0x000fea0003800000 */
.L_x_55:
[----:B--2--5:R-:W-:Y:S01]  /*3bb0*/  IMAD.U32 R216, R9, 0x10000, RZ ;  /* 0x0001000009d87824 */ /* 0x024fe200078e00ff */
[----:B------:R-:W-:Y:S01]  /*3bc0*/  ISETP.GT.AND P0, PT, R4, 0x9, P2 ;  /* 0x000000090400780c */ /* 0x000fe20001704270 */
[----:B------:R-:W-:Y:S02]  /*3bd0*/  BSSY B1, `(.L_x_57) ;  /* 0x000000a000017945 */ /* 0x000fe40003800000 */
[----:B------:R-:W-:Y:S01]  /*3be0*/  FMUL R217, R216, R23 ;  /* 0x00000017d8d97220 */ /* 0x000fe20000400000 */
[----:B------:R-:W-:-:S03]  /*3bf0*/  @P1 MOV R216, R212 ;  /* 0x000000d400d81202 */ /* 0x000fc60000000f00 */
[----:B------:R-:W-:-:S05]  /*3c00*/  FFMA R217, R180, R192, R217 ;  /* 0x000000c0b4d97223 */ /* 0x000fca00000000d9 */
[----:B------:R-:W-:-:S04]  /*3c10*/  F2FP.BF16.F32.PACK_AB R217, RZ, R217 ;  /* 0x000000d9ffd9723e */ /* 0x000fc800000010ff */
[----:B------:R-:W-:Y:S01]  /*3c20*/  PRMT R180, R217, 0x7610, R180 ;  /* 0x00007610d9b47816 */ /* 0x000fe200000000b4 */
[----:B------:R-:W-:-:S05]  /*3c30*/  @P1 IMAD.MOV.U32 R217, RZ, RZ, R177 ;  /* 0x000000ffffd91224 */ /* 0x000fca00078e00b1 */
[----:B------:R2:W-:Y:S01]  /*3c40*/  @P1 STG.E.U16 desc[UR36][R216.64+0x10], R180 ;  /* 0x000010b4d8001986 */ /* 0x0005e2000c101524 */
[----:B------:R-:W-:Y:S05]  /*3c50*/  @!P0 BRA `(.L_x_58) ;  /* 0x0000000000048947 */ /* 0x000fea0003800000 */
[----:B------:R0:W5:Y:S02]  /*3c60*/  LDG.E.LTC128B.U16 R9, desc[UR36][R208.64+0x12] ;  /* 0x00001224d0097981 */ /* 0x000164000c1e1520 */
.L_x_58:
[----:B------:R-:W-:Y:S05]  /*3c70*/  BSYNC B1 ;  /* 0x0000000000017941 */ /* 0x000fea0003800000 */
.L_x_57:
[----:B--2--5:R-:W-:Y:S01]  /*3c80*/  IMAD.U32 R180, R9, 0x10000, RZ ;  /* 0x0001000009b47824 */ /* 0x024fe200078e00ff */
[----:B------:R-:W-:Y:S01]  /*3c90*/  ISETP.GT.AND P1, PT, R4, 0x8, P6 ;  /* 0x000000080400780c */ /* 0x000fe20003724270 */
[----:B------:R-:W-:Y:S02]  /*3ca0*/  BSSY B1, `(.L_x_59) ;  /* 0x000000a000017945 */ /* 0x000fe40003800000 */
[----:B------:R-:W-:-:S04]  /*3cb0*/  FMUL R180, R180, R23 ;  /* 0x00000017b4b47220 */ /* 0x000fc80000400000 */
[----:B------:R-:W-:Y:S01]  /*3cc0*/  FFMA R180, R181, R192, R180 ;  /* 0x000000c0b5b47223 */ /* 0x000fe200000000b4 */
[----:B------:R-:W-:-:S04]  /*3cd0*/  @P0 IMAD.MOV.U32 R181, RZ, RZ, R177 ;  /* 0x000000ffffb50224 */ /* 0x000fc800078e00b1 */
[----:B------:R-:W-:-:S04]  /*3ce0*/  F2FP.BF16.F32.PACK_AB R180, RZ, R180 ;  /* 0x000000b4ffb4723e */ /* 0x000fc800000010ff */
[----:B------:R-:W-:Y:S01]  /*3cf0*/  PRMT R216, R180, 0x7610, R216 ;  /* 0x00007610b4d87816 */ /* 0x000fe200000000d8 */
[----:B------:R-:W-:-:S05]  /*3d00*/  @P0 IMAD.MOV.U32 R180, RZ, RZ, R212 ;  /* 0x000000ffffb40224 */ /* 0x000fca00078e00d4 */
[----:B------:R2:W-:Y:S01]  /*3d10*/  @P0 STG.E.U16 desc[UR36][R180.64+0x12], R216 ;  /* 0x000012d8b4000986 */ /* 0x0005e2000c101524 */
[----:B------:R-:W-:Y:S05]  /*3d20*/  @!P1 BRA `(.L_x_60) ;  /* 0x0000000000049947 */ /* 0x000fea0003800000 */
[----:B------:R0:W5:Y:S02]  /*3d30*/  LDG.E.LTC128B.U16 R9, desc[UR36][R188.64+0x10] ;  /* 0x00001024bc097981 */ /* 0x000164000c1e1520 */
.L_x_60:
[----:B------:R-:W-:Y:S05]  /*3d40*/  BSYNC B1 ;  /* 0x0000000000017941 */ /* 0x000fea0003800000 */
.L_x_59:
[----:B-----5:R-:W-:Y:S01]  /*3d50*/  IMAD.U32 R20, R9, 0x10000, RZ ;  /* 0x0001000009147824 */ /* 0x020fe200078e00ff */
[----:B------:R-:W-:Y:S01]  /*3d60*/  IADD3 R214, P0, R194, R214, RZ ;  /* 0x000000d6c2d67210 */ /* 0x000fe20007f1e0ff */
[----:B------:R-:W-:Y:S01]  /*3d70*/  IMAD.WIDE.U32 R210, R198, 0x78, R210 ;  /* 0x00000078c6d27825 */ /* 0x000fe200078e00d2 */
[----:B------:R-:W-:Y:S03]  /*3d80*/  BSSY B1, `(.L_x_61) ;  /* 0x0000013000017945 */ /* 0x000fe60003800000 */
[----:B--2---:R-:W-:Y:S01]  /*3d90*/  FMUL R181, R20, R23 ;  /* 0x0000001714b57220 */ /* 0x004fe20000400000 */
[----:B------:R-:W-:Y:S01]  /*3da0*/  IMAD.X R21, R201, 0x1, R21, P0 ;  /* 0x00000001c9157824 */ /* 0x000fe200000e0615 */
[----:B------:R-:W-:Y:S02]  /*3db0*/  PRMT R201, R9, 0x7610, R201 ;  /* 0x0000761009c97816 */ /* 0x000fe400000000c9 */
[----:B------:R-:W-:-:S05]  /*3dc0*/  FFMA R181, R182, R192, R181 ;  /* 0x000000c0b6b57223 */ /* 0x000fca00000000b5 */
[----:B------:R-:W-:-:S05]  /*3dd0*/  F2FP.BF16.F32.PACK_AB R181, RZ, R181 ;  /* 0x000000b5ffb5723e */ /* 0x000fca00000010ff */
[----:B------:R2:W-:Y:S01]  /*3de0*/  @P1 STG.E.U16 desc[UR36][R178.64+0x10], R181 ;  /* 0x000010b5b2001986 */ /* 0x0005e2000c101524 */
[----:B------:R-:W-:-:S04]  /*3df0*/  IADD3 R180, P1, R10, R210, RZ ;  /* 0x000000d20ab47210 */ /* 0x000fc80007f3e0ff */
[----:B--2---:R-:W-:-:S03]  /*3e00*/  IADD3.X R181, R11, R199, R211, P1, !PT ;  /* 0x000000c70bb57210 */ /* 0x004fc60000ffe4d3 */
[----:B------:R-:W-:-:S03]  /*3e10*/  IMAD.WIDE.U32 R180, R6, R198, R180 ;  /* 0x000000c606b47225 */ /* 0x000fc600078e00b4 */
[----:B------:R-:W-:-:S04]  /*3e20*/  IADD3 R194, P1, R204, R180, RZ ;  /* 0x000000b4ccc27210 */ /* 0x000fc80007f3e0ff */
[----:B------:R-:W-:-:S03]  /*3e30*/  IADD3.X R195, R205, R0, R181, P1, !PT ;  /* 0x00000000cdc37210 */ /* 0x000fc60000ffe4b5 */
[----:B------:R-:W-:-:S04]  /*3e40*/  IMAD.WIDE.U32 R194, R17, R200, R194 ;  /* 0x000000c811c27225 */ /* 0x000fc800078e00c2 */
[----:B------:R-:W-:Y:S01]  /*3e50*/  IMAD.IADD R20, R3, 0x1, R195 ;  /* 0x0000000103147824 */ /* 0x000fe200078e02c3 */
[----:B------:R-:W-:-:S04]  /*3e60*/  LEA R180, P1, R194, R196, 0x1 ;  /* 0x000000c4c2b47211 */ /* 0x000fc800078208ff */
[----:B------:R-:W-:Y:S02]  /*3e70*/  LEA.HI.X R181, R194, R197, R20, 0x1, P1 ;  /* 0x000000c5c2b57211 */ /* 0x000fe400008f0c14 */
[----:B------:R-:W-:-:S13]  /*3e80*/  ISETP.GT.AND P1, PT, R4, 0x9, P6 ;  /* 0x000000090400780c */ /* 0x000fda0003724270 */
[----:B------:R-:W-:Y:S05]  /*3e90*/  @!P1 BRA `(.L_x_62) ;  /* 0x0000000000049947 */ /* 0x000fea0003800000 */
[----:B------:R2:W5:Y:S02]  /*3ea0*/  LDG.E.LTC128B.U16 R201, desc[UR36][R188.64+0x12] ;  /* 0x00001224bcc97981 */ /* 0x000564000c1e1520 */
.L_x_62:
[----:B------:R-:W-:Y:S05]  /*3eb0*/  BSYNC B1 ;  /* 0x0000000000017941 */ /* 0x000fea0003800000 */
.L_x_61:
[----:B-----5:R-:W-:Y:S01]  /*3ec0*/  SHF.L.U32 R20, R201, 0x10, RZ ;  /* 0x00000010c9147819 */ /* 0x020fe200000006ff */
[----:B------:R-:W-:Y:S01]  /*3ed0*/  IMAD.WIDE.U32 R190, R198, 0x78, R190 ;  /* 0x00000078c6be7825 */ /* 0x000fe200078e00be */
[----:B------:R-:W-:Y:S02]  /*3ee0*/  LEA R194, P0, R214, R196, 0x1 ;  /* 0x000000c4d6c27211 */ /* 0x000fe400078008ff */
[----:B------:R-:W-:Y:S01]  /*3ef0*/  SHF.L.U64.HI R203, R202, 0x8, R203 ;  /* 0x00000008cacb7819 */ /* 0x000fe200000102cb */
[----:B------:R-:W-:Y:S01]  /*3f00*/  FMUL R182, R20, R23 ;  /* 0x0000001714b67220 */ /* 0x000fe20000400000 */
[----:B------:R-:W-:Y:S01]  /*3f10*/  LEA.HI.X R195, R214, R197, R21, 0x1, P0 ;  /* 0x000000c5d6c37211 */ /* 0x000fe200000f0c15 */
[----:B------:R-:W-:Y:S01]  /*3f20*/  IMAD.SHL.U32 R9, R202, 0x100, RZ ;  /* 0x00000100ca097824 */ /* 0x000fe200078e00ff */
[----:B------:R-:W-:Y:S01]  /*3f30*/  IADD3 R20, P0, R220, R14, RZ ;  /* 0x0000000edc147210 */ /* 0x000fe20007f1e0ff */
[----:B------:R-:W-:-:S04]  /*3f40*/  FFMA R182, R183, R192, R182 ;  /* 0x000000c0b7b67223 */ /* 0x000fc800000000b6 */
[----:B------:R-:W-:Y:S01]  /*3f50*/  IMAD.X R21, R221, 0x1, R15, P0 ;  /* 0x00000001dd157824 */ /* 0x000fe200000e060f */
[----:B------:R-:W-:Y:S02]  /*3f60*/  F2FP.BF16.F32.PACK_AB R182, RZ, R182 ;  /* 0x000000b6ffb6723e */ /* 0x000fe400000010ff */
[----:B------:R-:W-:Y:S02]  /*3f70*/  IADD3 R10, P0, R10, R190, RZ ;  /* 0x000000be0a0a7210 */ /* 0x000fe40007f1e0ff */
[----:B------:R-:W-:Y:S02]  /*3f80*/  PRMT R183, R182, 0x7610, R183 ;  /* 0x00007610b6b77816 */ /* 0x000fe400000000b7 */
[----:B------:R-:W-:-:S03]  /*3f90*/  IADD3.X R11, R11, R199, R191, P0, !PT ;  /* 0x000000c70b0b7210 */ /* 0x000fc600007fe4bf */
[----:B------:R0:W-:Y:S01]  /*3fa0*/  @P1 STG.E.U16 desc[UR36][R178.64+0x12], R183 ;  /* 0x000012b7b2001986 */ /* 0x0001e2000c101524 */
[----:B------:R-:W-:-:S04]  /*3fb0*/  IADD3 R182, P0, P1, R8, R212, R9 ;  /* 0x000000d408b67210 */ /* 0x000fc8000791e009 */
[----:B0-----:R-:W-:Y:S02]  /*3fc0*/  IADD3.X R183, R7, R177, R203, P0, P1 ;  /* 0x000000b107b77210 */ /* 0x001fe400007e24cb */
[----:B------:R-:W-:-:S04]  /*3fd0*/  ISETP.GT.AND P1, PT, R5, 0x100, PT ;  /* 0x000001000500780c */ /* 0x000fc80003f24270 */
[----:B------:R-:W-:-:S13]  /*3fe0*/  ISETP.GT.AND P0, PT, R4, RZ, P1 ;  /* 0x000000ff0400720c */ /* 0x000fda0000f04270 */
[----:B------:R-:W3:Y:S01]  /*3ff0*/  @P0 LDG.E.LTC128B.U16 R201, desc[UR36][R194.64] ;  /* 0x00000024c2c90981 */ /* 0x000ee2000c1e1520 */
[----:B------:R-:W-:Y:S01]  /*4000*/  IMAD.WIDE.U32 R10, R6, R198, R10 ;  /* 0x000000c6060a7225 */ /* 0x000fe200078e000a */
[----:B------:R-:W-:Y:S03]  /*4010*/  BSSY B1, `(.L_x_63) ;  /* 0x000000b000017945 */ /* 0x000fe60003800000 */
[----:B---3--:R-:W-:-:S04]  /*4020*/  IMAD.U32 R190, R201, 0x10000, RZ ;  /* 0x00010000c9be7824 */ /* 0x008fc800078e00ff */
[----:B------:R-:W-:-:S04]  /*4030*/  FMUL R191, R190, R23 ;  /* 0x00000017bebf7220 */ /* 0x000fc80000400000 */
[----:B------:R-:W-:-:S05]  /*4040*/  FFMA R191, R168, R192, R191 ;  /* 0x000000c0a8bf7223 */ /* 0x000fca00000000bf */
[----:B------:R-:W-:-:S05]  /*4050*/  F2FP.BF16.F32.PACK_AB R191, RZ, R191 ;  /* 0x000000bfffbf723e */ /* 0x000fca00000010ff */
[----:B------:R0:W-:Y:S01]  /*4060*/  @P0 STG.E.U16 desc[UR36][R20.64], R191 ;  /* 0x000000bf14000986 */ /* 0x0001e2000c101524 */
[----:B------:R-:W-:-:S04]  /*4070*/  IADD3 R10, P0, R204, R10, RZ ;  /* 0x0000000acc0a7210 */ /* 0x000fc80007f1e0ff */
[----:B------:R-:W-:Y:S02]  /*4080*/  IADD3.X R11, R205, R0, R11, P0, !PT ;  /* 0x00000000cd0b7210 */ /* 0x000fe400007fe40b */
[----:B------:R-:W-:-:S13]  /*4090*/  ISETP.GT.AND P0, PT, R4, 0x1, P1 ;  /* 0x000000010400780c */ /* 0x000fda0000f04270 */
[----:B0-----:R-:W-:Y:S05]  /*40a0*/  @!P0 BRA `(.L_x_64) ;  /* 0x0000000000048947 */ /* 0x001fea0003800000 */
[----:B------:R0:W5:Y:S02]  /*40b0*/  LDG.E.LTC128B.U16 R201, desc[UR36][R180.64+0x2] ;  /* 0x00000224b4c97981 */ /* 0x000164000c1e1520 */
.L_x_64:
[----:B------:R-:W-:Y:S05]  /*40c0*/  BSYNC B1 ;  /* 0x0000000000017941 */ /* 0x000fea0003800000 */
.L_x_63:
[----:B-----5:R-:W-:Y:S01]  /*40d0*/  IMAD.U32 R0, R201, 0x10000, RZ ;  /* 0x00010000c9007824 */ /* 0x020fe200078e00ff */
[----:B------:R-:W-:Y:S03]  /*40e0*/  BSSY B1, `(.L_x_65) ;  /* 0x0000011000017945 */ /* 0x000fe60003800000 */
[----:B------:R-:W-:-:S04]  /*40f0*/  FMUL R0, R0, R23 ;  /* 0x0000001700007220 */ /* 0x000fc80000400000 */
[----:B------:R-:W-:Y:S01]  /*4100*/  FFMA R0, R169, R192, R0 ;  /* 0x000000c0a9007223 */ /* 0x000fe20000000000 */
[----:B------:R-:W-:-:S04]  /*4110*/  IMAD.WIDE.U32 R168, R17, R200, R10 ;  /* 0x000000c811a87225 */ /* 0x000fc800078e000a */
[----:B------:R-:W-:Y:S01]  /*4120*/  F2FP.BF16.F32.PACK_AB R0, RZ, R0 ;  /* 0x00000000ff00723e */ /* 0x000fe200000010ff */
[----:B------:R-:W-:-:S04]  /*4130*/  IMAD.IADD R3, R3, 0x1, R169 ;  /* 0x0000000103037824 */ /* 0x000fc800078e02a9 */
[----:B------:R3:W-:Y:S01]  /*4140*/  @P0 STG.E.U16 desc[UR36][R20.64+0x2], R0 ;  /* 0x0000020014000986 */ /* 0x0007e2000c101524 */
[----:B------:R-:W-:-:S04]  /*4150*/  LEA R10, P0, R193, R196, 0x1 ;  /* 0x000000c4c10a7211 */ /* 0x000fc800078008ff */
[----:B------:R-:W-:Y:S02]  /*4160*/  LEA.HI.X R11, R193, R197, R219, 0x1, P0 ;  /* 0x000000c5c10b7211 */ /* 0x000fe400000f0cdb */
[----:B------:R-:W-:-:S04]  /*4170*/  LEA R196, P0, R168, R196, 0x1 ;  /* 0x000000c4a8c47211 */ /* 0x000fc800078008ff */
[----:B------:R-:W-:Y:S02]  /*4180*/  LEA.HI.X R197, R168, R197, R3, 0x1, P0 ;  /* 0x000000c5a8c57211 */ /* 0x000fe400000f0c03 */
[----:B------:R-:W-:-:S05]  /*4190*/  IADD3 R168, P0, R20, R8, RZ ;  /* 0x0000000814a87210 */ /* 0x000fca0007f1e0ff */
[----:B------:R-:W-:Y:S01]  /*41a0*/  IMAD.X R169, R21, 0x1, R7, P0 ;  /* 0x0000000115a97824 */ /* 0x000fe200000e0607 */
[----:B------:R-:W-:-:S04]  /*41b0*/  ISETP.GT.AND P0, PT, R5, 0x108, PT ;  /* 0x000001080500780c */ /* 0x000fc80003f04270 */
[----:B------:R-:W-:-:S13]  /*41c0*/  ISETP.GT.AND P5, PT, R4, RZ, P0 ;  /* 0x000000ff0400720c */ /* 0x000fda00007a4270 */
[----:B---3--:R-:W-:Y:S05]  /*41d0*/  @!P5 BRA `(.L_x_66) ;  /* 0x000000000004d947 */ /* 0x008fea0003800000 */
[----:B------:R3:W5:Y:S02]  /*41e0*/  LDG.E.LTC128B.U16 R201, desc[UR36][R10.64] ;  /* 0x000000240ac97981 */ /* 0x000764000c1e1520 */
.L_x_66:
[----:B------:R-:W-:Y:S05]  /*41f0*/  BSYNC B1 ;  /* 0x0000000000017941 */ /* 0x000fea0003800000 */
.L_x_65:
[----:B-----5:R-:W-:Y:S01]  /*4200*/  IMAD.U32 R0, R201, 0x10000, RZ ;  /* 0x00010000c9007824 */ /* 0x020fe200078e00ff */
[----:B------:R-:W-:Y:S03]  /*4210*/  BSSY B1, `(.L_x_67) ;  /* 0x0000008000017945 */ /* 0x000fe60003800000 */
[----:B------:R-:W-:-:S04]  /*4220*/  FMUL R3, R0, R23 ;  /* 0x0000001700037220 */ /* 0x000fc80000400000 */
[----:B------:R-:W-:-:S05]  /*4230*/  FFMA R3, R170, R192, R3 ;  /* 0x000000c0aa037223 */ /* 0x000fca0000000003 */
[----:B------:R-:W-:-:S05]  /*4240*/  F2FP.BF16.F32.PACK_AB R3, RZ, R3 ;  /* 0x00000003ff03723e */ /* 0x000fca00000010ff */
[----:B------:R0:W-:Y:S01]  /*4250*/  @P5 STG.E.U16 desc[UR36][R168.64], R3 ;  /* 0x00000003a8005986 */ /* 0x0001e2000c101524 */
[----:B------:R-:W-:-:S13]  /*4260*/  ISETP.GT.AND P5, PT, R4, 0x1, P0 ;  /* 0x000000010400780c */ /* 0x000fda00007a4270 */
[----:B0-----:R-:W-:Y:S05]  /*4270*/  @!P5 BRA `(.L_x_68) ;  /* 0x000000000004d947 */ /* 0x001fea0003800000 */
[----:B------:R0:W5:Y:S02]  /*4280*/  LDG.E.LTC128B.U16 R201, desc[UR36][R196.64+0x2] ;  /* 0x00000224c4c97981 */ /* 0x000164000c1e1520 */
.L_x_68:
[----:B------:R-:W-:Y:S05]  /*4290*/  BSYNC B1 ;  /* 0x0000000000017941 */ /* 0x000fea0003800000 */
.L_x_67:
[----:B-----5:R-:W-:Y:S01]  /*42a0*/  SHF.L.U32 R0, R201, 0x10, RZ ;  /* 0x00000010c9007819 */ /* 0x020fe200000006ff */
[----:B------:R-:W-:Y:S04]  /*42b0*/  BSSY B1, `(.L_x_69) ;  /* 0x0000008000017945 */ /* 0x000fe80003800000 */
[----:B------:R-:W-:-:S04]  /*42c0*/  FMUL R0, R0, R23 ;  /* 0x0000001700007220 */ /* 0x000fc80000400000 */
[----:B------:R-:W-:-:S05]  /*42d0*/  FFMA R0, R171, R192, R0 ;  /* 0x000000c0ab007223 */ /* 0x000fca0000000000 */
[----:B------:R-:W-:-:S05]  /*42e0*/  F2FP.BF16.F32.PACK_AB R0, RZ, R0 ;  /* 0x00000000ff00723e */ /* 0x000fca00000010ff */
[----:B------:R0:W-:Y:S01]  /*42f0*/  @P5 STG.E.U16 desc[UR36][R168.64+0x2], R0 ;  /* 0x00000200a8005986 */ /* 0x0001e2000c101524 */
[----:B------:R-:W-:-:S13]  /*4300*/  ISETP.GT.AND P5, PT, R4, 0x8, P1 ;  /* 0x000000080400780c */ /* 0x000fda0000fa4270 */
[----:B0-----:R-:W-:Y:S05]  /*4310*/  @!P5 BRA `(.L_x_70) ;  /* 0x000000000004d947 */ /* 0x001fea0003800000 */
[----:B------:R0:W5:Y:S02]  /*4320*/  LDG.E.LTC128B.U16 R201, desc[UR36][R180.64+0x10] ;  /* 0x00001024b4c97981 */ /* 0x000164000c1e1520 */
.L_x_70:
[----:B------:R-:W-:Y:S05]  /*4330*/  BSYNC B1 ;  /* 0x0000000000017941 */ /* 0x000fea0003800000 */
.L_x_69:
[----:B-----5:R-:W-:Y:S01]  /*4340*/  IMAD.U32 R0, R201, 0x10000, RZ ;  /* 0x00010000c9007824 */ /* 0x020fe200078e00ff */
[----:B------:R-:W-:Y:S01]  /*4350*/  BSSY B1, `(.L_x_71) ;  /* 0x000000a000017945 */ /* 0x000fe20003800000 */
[----:B---3--:R-:W-:Y:S02]  /*4360*/  @P5 IMAD.MOV.U32 R10, RZ, RZ, R20 ;  /* 0x000000ffff0a5224 */ /* 0x008fe400078e0014 */
[----:B------:R-:W-:Y:S01]  /*4370*/  FMUL R3, R0, R23 ;  /* 0x0000001700037220 */ /* 0x000fe20000400000 */
[----:B------:R-:W-:-:S03]  /*4380*/  @P5 IMAD.MOV.U32 R11, RZ, RZ, R21 ;  /* 0x000000ffff0b5224 */ /* 0x000fc600078e0015 */
[----:B------:R-:W-:-:S05]  /*4390*/  FFMA R3, R172, R192, R3 ;  /* 0x000000c0ac037223 */ /* 0x000fca0000000003 */
[----:B------:R-:W-:-:S05]  /*43a0*/  F2FP.BF16.F32.PACK_AB R3, RZ, R3 ;  /* 0x00000003ff03723e */ /* 0x000fca00000010ff */
[----:B------:R3:W-:Y:S01]  /*43b0*/  @P5 STG.E.U16 desc[UR36][R10.64+0x10], R3 ;  /* 0x000010030a005986 */ /* 0x0007e2000c101524 */
[----:B------:R-:W-:-:S13]  /*43c0*/  ISETP.GT.AND P5, PT, R4, 0x9, P1 ;  /* 0x000000090400780c */ /* 0x000fda0000fa4270 */
[----:B---3--:R-:W-:Y:S05]  /*43d0*/  @!P5 BRA `(.L_x_72) ;  /* 0x000000000004d947 */ /* 0x008fea0003800000 */
[----:B------:R3:W5:Y:S02]  /*43e0*/  LDG.E.LTC128B.U16 R201, desc[UR36][R180.64+0x12] ;  /* 0x00001224b4c97981 */ /* 0x000764000c1e1520 */
.L_x_72:
[----:B------:R-:W-:Y:S05]  /*43f0*/  BSYNC B1 ;  /* 0x0000000000017941 */ /* 0x000fea0003800000 */
.L_x_71:
[----:B-----5:R-:W-:Y:S01]  /*4400*/  IMAD.U32 R0, R201, 0x10000, RZ ;  /* 0x00010000c9007824 */ /* 0x020fe200078e00ff */
[----:B------:R-:W-:Y:S01]  /*4410*/  BSSY B1, `(.L_x_73) ;  /* 0x000000c000017945 */ /* 0x000fe20003800000 */
[----:B------:R-:W-:Y:S02]  /*4420*/  @P5 IMAD.MOV.U32 R10, RZ, RZ, R20 ;  /* 0x000000ffff0a5224 */ /* 0x000fe400078e0014 */
[----:B------:R-:W-:Y:S01]  /*4430*/  FMUL R0, R0, R23 ;  /* 0x0000001700007220 */ /* 0x000fe20000400000 */
[----:B------:R-:W-:-:S03]  /*4440*/  @P5 IMAD.MOV.U32 R11, RZ, RZ, R21 ;  /* 0x000000ffff0b5224 */ /* 0x000fc600078e0015 */
[----:B------:R-:W-:-:S05]  /*4450*/  FFMA R0, R173, R192, R0 ;  /* 0x000000c0ad007223 */ /* 0x000fca0000000000 */
[----:B------:R-:W-:-:S05]  /*4460*/  F2FP.BF16.F32.PACK_AB R0, RZ, R0 ;  /* 0x00000000ff00723e */ /* 0x000fca00000010ff */
[----:B------:R0:W-:Y:S01]  /*4470*/  @P5 STG.E.U16 desc[UR36][R10.64+0x12], R0 ;  /* 0x000012000a005986 */ /* 0x0001e2000c101524 */
[----:B------:R-:W-:-:S05]  /*4480*/  IADD3 R20, P5, R20, R8, RZ ;  /* 0x0000000814147210 */ /* 0x000fca0007fbe0ff */
[----:B------:R-:W-:Y:S01]  /*4490*/  IMAD.X R21, R21, 0x1, R7, P5 ;  /* 0x0000000115157824 */ /* 0x000fe200028e0607 */
[----:B------:R-:W-:-:S13]  /*44a0*/  ISETP.GT.AND P5, PT, R4, 0x8, P0 ;  /* 0x000000080400780c */ /* 0x000fda00007a4270 */
[----:B0-----:R-:W-:Y:S05]  /*44b0*/  @!P5 BRA `(.L_x_74) ;  /* 0x000000000004d947 */ /* 0x001fea0003800000 */
[----:B------:R0:W5:Y:S02]  /*44c0*/  LDG.E.LTC128B.U16 R201, desc[UR36][R196.64+0x10] ;  /* 0x00001024c4c97981 */ /* 0x000164000c1e1520 */
.L_x_74:
[----:B------:R-:W-:Y:S05]  /*44d0*/  BSYNC B1 ;  /* 0x0000000000017941 */ /* 0x000fea0003800000 */
.L_x_73:
[----:B-----5:R-:W-:Y:S01]  /*44e0*/  SHF.L.U32 R0, R201, 0x10, RZ ;  /* 0x00000010c9007819 */ /* 0x020fe200000006ff */
[----:B------:R-:W-:Y:S04]  /*44f0*/  BSSY B1, `(.L_x_75) ;  /* 0x000000c000017945 */ /* 0x000fe80003800000 */
[----:B------:R-:W-:-:S04]  /*4500*/  FMUL R3, R0, R23 ;  /* 0x0000001700037220 */ /* 0x000fc80000400000 */
[----:B------:R-:W-:-:S05]  /*4510*/  FFMA R3, R174, R192, R3 ;  /* 0x000000c0ae037223 */ /* 0x000fca0000000003 */
[----:B------:R-:W-:-:S05]  /*4520*/  F2FP.BF16.F32.PACK_AB R3, RZ, R3 ;  /* 0x00000003ff03723e */ /* 0x000fca00000010ff */
[----:B------:R0:W-:Y:S01]  /*4530*/  @P5 STG.E.U16 desc[UR36][R20.64+0x10], R3 ;  /* 0x0000100314005986 */ /* 0x0001e2000c101524 */
[----:B------:R-:W-:-:S05]  /*4540*/  IADD3 R10, P5, R9, R212, RZ ;  /* 0x000000d4090a7210 */ /* 0x000fca0007fbe0ff */
[----:B------:R-:W-:Y:S01]  /*4550*/  IMAD.X R11, R177, 0x1, R203, P5 ;  /* 0x00000001b10b7824 */ /* 0x000fe200028e06cb */
[----:B------:R-:W-:-:S05]  /*4560*/  IADD3 R8, P5, R8, R10, RZ ;  /* 0x0000000a08087210 */ /* 0x000fca0007fbe0ff */
[----:B------:R-:W-:Y:S01]  /*4570*/  IMAD.X R9, R7, 0x1, R11, P5 ;  /* 0x0000000107097824 */ /* 0x000fe200028e060b */
[----:B------:R-:W-:-:S13]  /*4580*/  ISETP.GT.AND P5, PT, R4, 0x9, P0 ;  /* 0x000000090400780c */ /* 0x000fda00007a4270 */
[----:B0-----:R-:W-:Y:S05]  /*4590*/  @!P5 BRA `(.L_x_76) ;  /* 0x000000000004d947 */ /* 0x001fea0003800000 */
[----:B------:R0:W5:Y:S02]  /*45a0*/  LDG.E.LTC128B.U16 R201, desc[UR36][R196.64+0x12] ;  /* 0x00001224c4c97981 */ /* 0x000164000c1e1520 */
.L_x_76:
[----:B------:R-:W-:Y:S05]  /*45b0*/  BSYNC B1 ;  /* 0x0000000000017941 */ /* 0x000fea0003800000 */
.L_x_75:
        /* <DEDUP_REMOVED lines=9> */
.L_x_78:
[----:B------:R-:W-:Y:S05]  /*4650*/  BSYNC B1 ;  /* 0x0000000000017941 */ /* 0x000fea0003800000 */
.L_x_77:
        /* <DEDUP_REMOVED lines=9> */
.L_x_80:
[----:B------:R-:W-:Y:S05]  /*46f0*/  BSYNC B1 ;  /* 0x0000000000017941 */ /* 0x000fea0003800000 */
.L_x_79:
        /* <DEDUP_REMOVED lines=9> */
.L_x_82:
[----:B------:R-:W-:Y:S05]  /*4790*/  BSYNC B1 ;  /* 0x0000000000017941 */ /* 0x000fea0003800000 */
.L_x_81:
        /* <DEDUP_REMOVED lines=9> */
.L_x_84:
[----:B------:R-:W-:Y:S05]  /*4830*/  BSYNC B1 ;  /* 0x0000000000017941 */ /* 0x000fea0003800000 */
.L_x_83:
        /* <DEDUP_REMOVED lines=9> */
.L_x_86:
[----:B------:R-:W-:Y:S05]  /*48d0*/  BSYNC B1 ;  /* 0x0000000000017941 */ /* 0x000fea0003800000 */
.L_x_85:
        /* <DEDUP_REMOVED lines=9> */
.L_x_88:
[----:B------:R-:W-:Y:S05]  /*4970*/  BSYNC B1 ;  /* 0x0000000000017941 */ /* 0x000fea0003800000 */
.L_x_87:
        /* <DEDUP_REMOVED lines=9> */
.L_x_90:
[----:B------:R-:W-:Y:S05]  /*4a10*/  BSYNC B1 ;  /* 0x0000000000017941 */ /* 0x000fea0003800000 */
.L_x_89:
        /* <DEDUP_REMOVED lines=9> */
.L_x_92:
[----:B------:R-:W-:Y:S05]  /*4ab0*/  BSYNC B1 ;  /* 0x0000000000017941 */ /* 0x000fea0003800000 */
.L_x_91:
        /* <DEDUP_REMOVED lines=9> */
.L_x_94:
[----:B------:R-:W-:Y:S05]  /*4b50*/  BSYNC B1 ;  /* 0x0000000000017941 */ /* 0x000fea0003800000 */
.L_x_93:
        /* <DEDUP_REMOVED lines=8> */
[----:B------:R-:W-:-:S13]  /*4be0*/  ISETP.GT.AND P5, PT, R4, 0x11, P2 ;  /* 0x000000110400780c */ /* 0x000fda00017a4270 */
[----:B0-----:R-:W-:Y:S05]  /*4bf0*/  @!P5 BRA `(.L_x_96) ;  /* 0x000000000004d947 */ /* 0x001fea0003800000 */
[----:B------:R0:W5:Y:S02]  /*4c00*/  LDG.E.LTC128B.U16 R201, desc[UR36][R208.64+0x22] ;  /* 0x00002224d0c97981 */ /* 0x000164000c1e1520 */
.L_x_96:
[----:B------:R-:W-:Y:S05]  /*4c10*/  BSYNC B1 ;  /* 0x0000000000017941 */ /* 0x000fea0003800000 */
.L_x_95:
[----:B-----5:R-:W-:Y:S01]  /*4c20*/  IMAD.U32 R0, R201, 0x10000, RZ ;  /* 0x00010000c9007824 */ /* 0x020fe200078e00ff */
[----:B------:R-:W-:Y:S01]  /*4c30*/  @P5 MOV R6, R212 ;  /* 0x000000d400065202 */ /* 0x000fe20000000f00 */
[----:B------:R-:W-:Y:S01]  /*4c40*/  @P5 IMAD.MOV.U32 R7, RZ, RZ, R177 ;  /* 0x000000ffff075224 */ /* 0x000fe200078e00b1 */
[----:B------:R-:W-:Y:S01]  /*4c50*/  BSSY B1, `(.L_x_97) ;  /* 0x0000008000017945 */ /* 0x000fe20003800000 */
[----:B------:R-:W-:-:S04]  /*4c60*/  FMUL R0, R0, R23 ;  /* 0x0000001700007220 */ /* 0x000fc80000400000 */
[----:B------:R-:W-:-:S05]  /*4c70*/  FFMA R0, R153, R192, R0 ;  /* 0x000000c099007223 */ /* 0x000fca0000000000 */
[----:B------:R-:W-:-:S05]  /*4c80*/  F2FP.BF16.F32.PACK_AB R0, RZ, R0 ;  /* 0x00000000ff00723e */ /* 0x000fca00000010ff */
[----:B------:R0:W-:Y:S01]  /*4c90*/  @P5 STG.E.U16 desc[UR36][R6.64+0x22], R0 ;  /* 0x0000220006005986 */ /* 0x0001e2000c101524 */
[----:B------:R-:W-:-:S13]  /*4ca0*/  ISETP.GT.AND P5, PT, R4, 0x10, P6 ;  /* 0x000000100400780c */ /* 0x000fda00037a4270 */
[----:B0-----:R-:W-:Y:S05]  /*4cb0*/  @!P5 BRA `(.L_x_98) ;  /* 0x000000000004d947 */ /* 0x001fea0003800000 */
[----:B------:R0:W5:Y:S02]  /*4cc0*/  LDG.E.LTC128B.U16 R201, desc[UR36][R188.64+0x20] ;  /* 0x00002024bcc97981 */ /* 0x000164000c1e1520 */
.L_x_98:
[----:B------:R-:W-:Y:S05]  /*4cd0*/  BSYNC B1 ;  /* 0x0000000000017941 */ /* 0x000fea0003800000 */
.L_x_97:
        /* <DEDUP_REMOVED lines=11> */
.L_x_100:
[----:B------:R-:W-:Y:S05]  /*4d90*/  BSYNC B1 ;  /* 0x0000000000017941 */ /* 0x000fea0003800000 */
.L_x_99:
        /* <DEDUP_REMOVED lines=11> */
.L_x_102:
[----:B------:R-:W-:Y:S05]  /*4e50*/  BSYNC B1 ;  /* 0x0000000000017941 */ /* 0x000fea0003800000 */
.L_x_101:
[----:B-----5:R-:W-:Y:S01]  /*4e60*/  SHF.L.U32 R0, R201, 0x10, RZ ;  /* 0x00000010c9007819 */ /* 0x020fe200000006ff */
[----:B------:R-:W-:Y:S01]  /*4e70*/  @P5 IMAD.MOV.U32 R6, RZ, RZ, R212 ;  /* 0x000000ffff065224 */ /* 0x000fe200078e00d4 */
[----:B------:R-:W-:Y:S01]  /*4e80*/  BSSY B1, `(.L_x_103) ;  /* 0x0000009000017945 */ /* 0x000fe20003800000 */
[----:B------:R-:W-:Y:S02]  /*4e90*/  @P5 IMAD.MOV.U32 R7, RZ, RZ, R177 ;  /* 0x000000ffff075224 */ /* 0x000fe400078e00b1 */
[----:B------:R-:W-:-:S04]  /*4ea0*/  FMUL R3, R0, R23 ;  /* 0x0000001700037220 */ /* 0x000fc80000400000 */
[----:B------:R-:W-:-:S05]  /*4eb0*/  FFMA R3, R156, R192, R3 ;  /* 0x000000c09c037223 */ /* 0x000fca0000000003 */
[----:B------:R-:W-:-:S05]  /*4ec0*/  F2FP.BF16.F32.PACK_AB R3, RZ, R3 ;  /* 0x00000003ff03723e */ /* 0x000fca00000010ff */
[----:B------:R0:W-:Y:S01]  /*4ed0*/  @P5 STG.E.U16 desc[UR36][R6.64+0x30], R3 ;  /* 0x0000300306005986 */ /* 0x0001e2000c101524 */
[----:B------:R-:W-:-:S13]  /*4ee0*/  ISETP.GT.AND P5, PT, R4, 0x19, P2 ;  /* 0x000000190400780c */ /* 0x000fda00017a4270 */
[----:B0-----:R-:W-:Y:S05]  /*4ef0*/  @!P5 BRA `(.L_x_104) ;  /* 0x000000000004d947 */ /* 0x001fea0003800000 */
[----:B------:R0:W5:Y:S02]  /*4f00*/  LDG.E.LTC128B.U16 R201, desc[UR36][R208.64+0x32] ;  /* 0x00003224d0c97981 */ /* 0x000164000c1e1520 */
.L_x_104:
[----:B------:R-:W-:Y:S05]  /*4f10*/  BSYNC B1 ;  /* 0x0000000000017941 */ /* 0x000fea0003800000 */
.L_x_103:
        /* <DEDUP_REMOVED lines=11> */
.L_x_106:
[----:B------:R-:W-:Y:S05]  /*4fd0*/  BSYNC B1 ;  /* 0x0000000000017941 */ /* 0x000fea0003800000 */
.L_x_105:
        /* <DEDUP_REMOVED lines=11> */
.L_x_108:
[----:B------:R-:W-:Y:S05]  /*5090*/  BSYNC B1 ;  /* 0x0000000000017941 */ /* 0x000fea0003800000 */
.L_x_107:
[----:B-----5:R-:W-:Y:S02]  /*50a0*/  IMAD.U32 R0, R201, 0x10000, RZ ;  /* 0x00010000c9007824 */ /* 0x020fe400078e00ff */
[----:B------:R-:W-:Y:S02]  /*50b0*/  @P5 IMAD.MOV.U32 R6, RZ, RZ, R178 ;  /* 0x000000ffff065224 */ /* 0x000fe400078e00b2 */
[----:B------:R-:W-:Y:S01]  /*50c0*/  FMUL R0, R0, R23 ;  /* 0x0000001700007220 */ /* 0x000fe20000400000 */
[----:B------:R-:W-:-:S03]  /*50d0*/  @P5 IMAD.MOV.U32 R7, RZ, RZ, R179 ;  /* 0x000000ffff075224 */ /* 0x000fc600078e00b3 */
[----:B------:R-:W-:-:S05]  /*50e0*/  FFMA R0, R159, R192, R0 ;  /* 0x000000c09f007223 */ /* 0x000fca0000000000 */
[----:B------:R-:W-:-:S04]  /*50f0*/  F2FP.BF16.F32.PACK_AB R0, RZ, R0 ;  /* 0x00000000ff00723e */ /* 0x000fc800000010ff */
[----:B------:R-:W-:-:S05]  /*5100*/  PRMT R5, R0, 0x7610, R5 ;  /* 0x0000761000057816 */ /* 0x000fca0000000005 */
[----:B------:R0:W-:Y:S01]  /*5110*/  @P5 STG.E.U16 desc[UR36][R6.64+0x32], R5 ;  /* 0x0000320506005986 */ /* 0x0001e2000c101524 */
[----:B------:R-:W-:-:S13]  /*5120*/  ISETP.GT.AND P5, PT, R4, 0x10, P1 ;  /* 0x000000100400780c */ /* 0x000fda0000fa4270 */
[----:B------:R-:W2:Y:S01]  /*5130*/  @P5 LDG.E.LTC128B.U16 R201, desc[UR36][R180.64+0x20] ;  /* 0x00002024b4c95981 */ /* 0x000ea2000c1e1520 */
[----:B------:R-:W-:Y:S01]  /*5140*/  BSSY B1, `(.L_x_109) ;  /* 0x0000009000017945 */ /* 0x000fe20003800000 */
[----:B--2---:R-:W-:-:S04]  /*5150*/  IMAD.U32 R0, R201, 0x10000, RZ ;  /* 0x00010000c9007824 */ /* 0x004fc800078e00ff */
[----:B------:R-:W-:-:S04]  /*5160*/  FMUL R3, R0, R23 ;  /* 0x0000001700037220 */ /* 0x000fc80000400000 */
[----:B------:R-:W-:-:S05]  /*5170*/  FFMA R3, R144, R192, R3 ;  /* 0x000000c090037223 */ /* 0x000fca0000000003 */
[----:B------:R-:W-:-:S05]  /*5180*/  F2FP.BF16.F32.PACK_AB R3, RZ, R3 ;  /* 0x00000003ff03723e */ /* 0x000fca00000010ff */
[----:B------:R0:W-:Y:S01]  /*5190*/  @P5 STG.E.U16 desc[UR36][R10.64+0x20], R3 ;  /* 0x000020030a005986 */ /* 0x0001e2000c101524 */
[----:B------:R-:W-:-:S13]  /*51a0*/  ISETP.GT.AND P5, PT, R4, 0x11, P1 ;  /* 0x000000110400780c */ /* 0x000fda0000fa4270 */
[----:B0-----:R-:W-:Y:S05]  /*51b0*/  @!P5 BRA `(.L_x_110) ;  /* 0x000000000004d947 */ /* 0x001fea0003800000 */
[----:B------:R0:W5:Y:S02]  /*51c0*/  LDG.E.LTC128B.U16 R201, desc[UR36][R180.64+0x22] ;  /* 0x00002224b4c97981 */ /* 0x000164000c1e1520 */
.L_x_110:
[----:B------:R-:W-:Y:S05]  /*51d0*/  BSYNC B1 ;  /* 0x0000000000017941 */ /* 0x000fea0003800000 */
.L_x_109:
[----:B-----5:R-:W-:Y:S01]  /*51e0*/  IMAD.U32 R0, R201, 0x10000, RZ ;  /* 0x00010000c9007824 */ /* 0x020fe200078e00ff */
[----:B------:R-:W-:Y:S03]  /*51f0*/  BSSY B1, `(.L_x_111) ;  /* 0x0000008000017945 */ /* 0x000fe60003800000 */
[----:B------:R-:W-:-:S04]  /*5200*/  FMUL R0, R0, R23 ;  /* 0x0000001700007220 */ /* 0x000fc80000400000 */
[----:B------:R-:W-:-:S05]  /*5210*/  FFMA R0, R145, R192, R0 ;  /* 0x000000c091007223 */ /* 0x000fca0000000000 */
[----:B------:R-:W-:-:S05]  /*5220*/  F2FP.BF16.F32.PACK_AB R0, RZ, R0 ;  /* 0x00000000ff00723e */ /* 0x000fca00000010ff */
[----:B------:R2:W-:Y:S01]  /*5230*/  @P5 STG.E.U16 desc[UR36][R10.64+0x22], R0 ;  /* 0x000022000a005986 */ /* 0x0005e2000c101524 */
[----:B------:R-:W-:-:S13]  /*5240*/  ISETP.GT.AND P5, PT, R4, 0x10, P0 ;  /* 0x000000100400780c */ /* 0x000fda00007a4270 */
[----:B--2---:R-:W-:Y:S05]  /*5250*/  @!P5 BRA `(.L_x_112) ;  /* 0x000000000004d947 */ /* 0x004fea0003800000 */
[----:B------:R2:W5:Y:S02]  /*5260*/  LDG.E.LTC128B.U16 R201, desc[UR36][R196.64+0x20] ;  /* 0x00002024c4c97981 */ /* 0x000564000c1e1520 */
.L_x_112:
[----:B------:R-:W-:Y:S05]  /*5270*/  BSYNC B1 ;  /* 0x0000000000017941 */ /* 0x000fea0003800000 */
.L_x_111:
        /* <DEDUP_REMOVED lines=9> */
.L_x_114:
[----:B------:R-:W-:Y:S05]  /*5310*/  BSYNC B1 ;  /* 0x0000000000017941 */ /* 0x000fea0003800000 */
.L_x_113:
        /* <DEDUP_REMOVED lines=9> */
.L_x_116:
[----:B------:R-:W-:Y:S05]  /*53b0*/  BSYNC B1 ;  /* 0x0000000000017941 */ /* 0x000fea0003800000 */
.L_x_115:
        /* <DEDUP_REMOVED lines=9> */
.L_x_118:
[----:B------:R-:W-:Y:S05]  /*5450*/  BSYNC B1 ;  /* 0x0000000000017941 */ /* 0x000fea0003800000 */
.L_x_117:
        /* <DEDUP_REMOVED lines=9> */
.L_x_120:
[----:B------:R-:W-:Y:S05]  /*54f0*/  BSYNC B1 ;  /* 0x0000000000017941 */ /* 0x000fea0003800000 */
.L_x_119:
        /* <DEDUP_REMOVED lines=11> */
.L_x_122:
[----:B------:R-:W-:Y:S05]  /*55b0*/  BSYNC B1 ;  /* 0x0000000000017941 */ /* 0x000fea0003800000 */
.L_x_121:
        /* <DEDUP_REMOVED lines=11> */
.L_x_124:
[----:B------:R-:W-:Y:S05]  /*5670*/  BSYNC B1 ;  /* 0x0000000000017941 */ /* 0x000fea0003800000 */
.L_x_123:
        /* <DEDUP_REMOVED lines=9> */
.L_x_126:
[----:B------:R-:W-:Y:S05]  /*5710*/  BSYNC B1 ;  /* 0x0000000000017941 */ /* 0x000fea0003800000 */
.L_x_125:
        /* <DEDUP_REMOVED lines=9> */
.L_x_128:
[----:B------:R-:W-:Y:S05]  /*57b0*/  BSYNC B1 ;  /* 0x0000000000017941 */ /* 0x000fea0003800000 */
.L_x_127:
        /* <DEDUP_REMOVED lines=9> */
.L_x_130:
[----:B------:R-:W-:Y:S05]  /*5850*/  BSYNC B1 ;  /* 0x0000000000017941 */ /* 0x000fea0003800000 */
.L_x_129:
        /* <DEDUP_REMOVED lines=9> */
.L_x_132:
[----:B------:R-:W-:Y:S05]  /*58f0*/  BSYNC B1 ;  /* 0x0000000000017941 */ /* 0x000fea0003800000 */
.L_x_131:
        /* <DEDUP_REMOVED lines=9> */
.L_x_134:
[----:B------:R-:W-:Y:S05]  /*5990*/  BSYNC B1 ;  /* 0x0000000000017941 */ /* 0x000fea0003800000 */
.L_x_133:
        /* <DEDUP_REMOVED lines=9> */
.L_x_136:
[----:B------:R-:W-:Y:S05]  /*5a30*/  BSYNC B1 ;  /* 0x0000000000017941 */ /* 0x000fea0003800000 */
.L_x_135:
        /* <DEDUP_REMOVED lines=9> */
.L_x_138:
[----:B------:R-:W-:Y:S05]  /*5ad0*/  BSYNC B1 ;  /* 0x0000000000017941 */ /* 0x000fea0003800000 */
.L_x_137:
        /* <DEDUP_REMOVED lines=9> */
.L_x_140:
[----:B------:R-:W-:Y:S05]  /*5b70*/  BSYNC B1 ;  /* 0x0000000000017941 */ /* 0x000fea0003800000 */
.L_x_139:
        /* <DEDUP_REMOVED lines=11> */
.L_x_142:
[----:B------:R-:W-:Y:S05]  /*5c30*/  BSYNC B1 ;  /* 0x0000000000017941 */ /* 0x000fea0003800000 */
.L_x_141:
        /* <DEDUP_REMOVED lines=11> */
.L_x_144:
[----:B------:R-:W-:Y:S05]  /*5cf0*/  BSYNC B1 ;  /* 0x0000000000017941 */ /* 0x000fea0003800000 */
.L_x_143:
        /* <DEDUP_REMOVED lines=11> */
.L_x_146:
[----:B------:R-:W-:Y:S05]  /*5db0*/  BSYNC B1 ;  /* 0x0000000000017941 */ /* 0x000fea0003800000 */
.L_x_145:
        /* <DEDUP_REMOVED lines=11> */
.L_x_148:
[----:B------:R-:W-:Y:S05]  /*5e70*/  BSYNC B1 ;  /* 0x0000000000017941 */ /* 0x000fea0003800000 */
.L_x_147:
        /* <DEDUP_REMOVED lines=11> */
.L_x_150:
[----:B------:R-:W-:Y:S05]  /*5f30*/  BSYNC B1 ;  /* 0x0000000000017941 */ /* 0x000fea0003800000 */
.L_x_149:
        /* <DEDUP_REMOVED lines=11> */
.L_x_152:
[----:B------:R-:W-:Y:S05]  /*5ff0*/  BSYNC B1 ;  /* 0x0000000000017941 */ /* 0x000fea0003800000 */
.L_x_151:
        /* <DEDUP_REMOVED lines=11> */
.L_x_154:
[----:B------:R-:W-:Y:S05]  /*60b0*/  BSYNC B1 ;  /* 0x0000000000017941 */ /* 0x000fea0003800000 */
.L_x_153:
        /* <DEDUP_REMOVED lines=11> */
.L_x_156:
[----:B------:R-:W-:Y:S05]  /*6170*/  BSYNC B1 ;  /* 0x0000000000017941 */ /* 0x000fea0003800000 */
.L_x_155:
        /* <DEDUP_REMOVED lines=9> */
.L_x_158:
[----:B------:R-:W-:Y:S05]  /*6210*/  BSYNC B1 ;  /* 0x0000000000017941 */ /* 0x000fea0003800000 */
.L_x_157:
        /* <DEDUP_REMOVED lines=9> */
.L_x_160:
[----:B------:R-:W-:Y:S05]  /*62b0*/  BSYNC B1 ;  /* 0x0000000000017941 */ /* 0x000fea0003800000 */
.L_x_159:
        /* <DEDUP_REMOVED lines=11> */
.L_x_162:
[----:B------:R-:W-:Y:S05]  /*6370*/  BSYNC B1 ;  /* 0x0000000000017941 */ /* 0x000fea0003800000 */
.L_x_161:
        /* <DEDUP_REMOVED lines=11> */
.L_x_164:
[----:B------:R-:W-:Y:S05]  /*6430*/  BSYNC B1 ;  /* 0x0000000000017941 */ /* 0x000fea0003800000 */
.L_x_163:
        /* <DEDUP_REMOVED lines=9> */
.L_x_166:
[----:B------:R-:W-:Y:S05]  /*64d0*/  BSYNC B1 ;  /* 0x0000000000017941 */ /* 0x000fea0003800000 */
.L_x_165:
        /* <DEDUP_REMOVED lines=9> */
.L_x_168:
[----:B------:R-:W-:Y:S05]  /*6570*/  BSYNC B1 ;  /* 0x0000000000017941 */ /* 0x000fea0003800000 */
.L_x_167:
        /* <DEDUP_REMOVED lines=11> */
.L_x_170:
[----:B------:R-:W-:Y:S05]  /*6630*/  BSYNC B1 ;  /* 0x0000000000017941 */ /* 0x000fea0003800000 */
.L_x_169:
        /* <DEDUP_REMOVED lines=11> */
.L_x_172:
[----:B------:R-:W-:Y:S05]  /*66f0*/  BSYNC B1 ;  /* 0x0000000000017941 */ /* 0x000fea0003800000 */
.L_x_171:
        /* <DEDUP_REMOVED lines=9> */
.L_x_174:
[----:B------:R-:W-:Y:S05]  /*6790*/  BSYNC B1 ;  /* 0x0000000000017941 */ /* 0x000fea0003800000 */
.L_x_173:
        /* <DEDUP_REMOVED lines=9> */
.L_x_176:
[----:B------:R-:W-:Y:S05]  /*6830*/  BSYNC B1 ;  /* 0x0000000000017941 */ /* 0x000fea0003800000 */
.L_x_175:
        /* <DEDUP_REMOVED lines=9> */
.L_x_178:
[----:B------:R-:W-:Y:S05]  /*68d0*/  BSYNC B1 ;  /* 0x0000000000017941 */ /* 0x000fea0003800000 */
.L_x_177:
        /* <DEDUP_REMOVED lines=9> */
.L_x_180:
[----:B------:R-:W-:Y:S05]  /*6970*/  BSYNC B1 ;  /* 0x0000000000017941 */ /* 0x000fea0003800000 */
.L_x_179:
        /* <DEDUP_REMOVED lines=9> */
.L_x_182:
[----:B------:R-:W-:Y:S05]  /*6a10*/  BSYNC B1 ;  /* 0x0000000000017941 */ /* 0x000fea0003800000 */
.L_x_181:
        /* <DEDUP_REMOVED lines=9> */
.L_x_184:
[----:B------:R-:W-:Y:S05]  /*6ab0*/  BSYNC B1 ;  /* 0x0000000000017941 */ /* 0x000fea0003800000 */
.L_x_183:
        /* <DEDUP_REMOVED lines=9> */
.L_x_186:
[----:B------:R-:W-:Y:S05]  /*6b50*/  BSYNC B1 ;  /* 0x0000000000017941 */ /* 0x000fea0003800000 */
.L_x_185:
        /* <DEDUP_REMOVED lines=9> */
.L_x_188:
[----:B------:R-:W-:Y:S05]  /*6bf0*/  BSYNC B1 ;  /* 0x0000000000017941 */ /* 0x000fea0003800000 */
.L_x_187:
        /* <DEDUP_REMOVED lines=11> */
.L_x_190:
[----:B------:R-:W-:Y:S05]  /*6cb0*/  BSYNC B1 ;  /* 0x0000000000017941 */ /* 0x000fea0003800000 */
.L_x_189:
        /* <DEDUP_REMOVED lines=11> */
.L_x_192:
[----:B------:R-:W-:Y:S05]  /*6d70*/  BSYNC B1 ;  /* 0x0000000000017941 */ /* 0x000fea0003800000 */
.L_x_191:
        /* <DEDUP_REMOVED lines=11> */
.L_x_194:
[----:B------:R-:W-:Y:S05]  /*6e30*/  BSYNC B1 ;  /* 0x0000000000017941 */ /* 0x000fea0003800000 */
.L_x_193:
        /* <DEDUP_REMOVED lines=11> */
.L_x_196:
[----:B------:R-:W-:Y:S05]  /*6ef0*/  BSYNC B1 ;  /* 0x0000000000017941 */ /* 0x000fea0003800000 */
.L_x_195:
        /* <DEDUP_REMOVED lines=11> */
.L_x_198:
[----:B------:R-:W-:Y:S05]  /*6fb0*/  BSYNC B1 ;  /* 0x0000000000017941 */ /* 0x000fea0003800000 */
.L_x_197:
        /* <DEDUP_REMOVED lines=11> */
.L_x_200:
[----:B------:R-:W-:Y:S05]  /*7070*/  BSYNC B1 ;  /* 0x0000000000017941 */ /* 0x000fea0003800000 */
.L_x_199:
        /* <DEDUP_REMOVED lines=11> */
.L_x_202:
[----:B------:R-:W-:Y:S05]  /*7130*/  BSYNC B1 ;  /* 0x0000000000017941 */ /* 0x000fea0003800000 */
.L_x_201:
        /* <DEDUP_REMOVED lines=11> */
.L_x_204:
[----:B------:R-:W-:Y:S05]  /*71f0*/  BSYNC B1 ;  /* 0x0000000000017941 */ /* 0x000fea0003800000 */
.L_x_203:
        /* <DEDUP_REMOVED lines=9> */
.L_x_206:
[----:B------:R-:W-:Y:S05]  /*7290*/  BSYNC B1 ;  /* 0x0000000000017941 */ /* 0x000fea0003800000 */
.L_x_205:
        /* <DEDUP_REMOVED lines=9> */
.L_x_208:
[----:B------:R-:W-:Y:S05]  /*7330*/  BSYNC B1 ;  /* 0x0000000000017941 */ /* 0x000fea0003800000 */
.L_x_207:
        /* <DEDUP_REMOVED lines=11> */
.L_x_210:
[----:B------:R-:W-:Y:S05]  /*73f0*/  BSYNC B1 ;  /* 0x0000000000017941 */ /* 0x000fea0003800000 */
.L_x_209:
        /* <DEDUP_REMOVED lines=11> */
.L_x_212:
[----:B------:R-:W-:Y:S05]  /*74b0*/  BSYNC B1 ;  /* 0x0000000000017941 */ /* 0x000fea0003800000 */
.L_x_211:
        /* <DEDUP_REMOVED lines=9> */
.L_x_214:
[----:B------:R-:W-:Y:S05]  /*7550*/  BSYNC B1 ;  /* 0x0000000000017941 */ /* 0x000fea0003800000 */
.L_x_213:
        /* <DEDUP_REMOVED lines=9> */
.L_x_216:
[----:B------:R-:W-:Y:S05]  /*75f0*/  BSYNC B1 ;  /* 0x0000000000017941 */ /* 0x000fea0003800000 */
.L_x_215:
        /* <DEDUP_REMOVED lines=11> */
.L_x_218:
[----:B------:R-:W-:Y:S05]  /*76b0*/  BSYNC B1 ;  /* 0x0000000000017941 */ /* 0x000fea0003800000 */
.L_x_217:
        /* <DEDUP_REMOVED lines=11> */
.L_x_220:
[----:B------:R-:W-:Y:S05]  /*7770*/  BSYNC B1 ;  /* 0x0000000000017941 */ /* 0x000fea0003800000 */
.L_x_219:
        /* <DEDUP_REMOVED lines=9> */
.L_x_222:
[----:B------:R-:W-:Y:S05]  /*7810*/  BSYNC B1 ;  /* 0x0000000000017941 */ /* 0x000fea0003800000 */
.L_x_221:
        /* <DEDUP_REMOVED lines=9> */
.L_x_224:
[----:B------:R-:W-:Y:S05]  /*78b0*/  BSYNC B1 ;  /* 0x0000000000017941 */ /* 0x000fea0003800000 */
.L_x_223:
        /* <DEDUP_REMOVED lines=9> */
.L_x_226:
[----:B------:R-:W-:Y:S05]  /*7950*/  BSYNC B1 ;  /* 0x0000000000017941 */ /* 0x000fea0003800000 */
.L_x_225:
        /* <DEDUP_REMOVED lines=9> */
.L_x_228:
[----:B------:R-:W-:Y:S05]  /*79f0*/  BSYNC B1 ;  /* 0x0000000000017941 */ /* 0x000fea0003800000 */
.L_x_227:
        /* <DEDUP_REMOVED lines=9> */
.L_x_230:
[----:B------:R-:W-:Y:S05]  /*7a90*/  BSYNC B1 ;  /* 0x0000000000017941 */ /* 0x000fea0003800000 */
.L_x_229:
        /* <DEDUP_REMOVED lines=9> */
.L_x_232:
[----:B------:R-:W-:Y:S05]  /*7b30*/  BSYNC B1 ;  /* 0x0000000000017941 */ /* 0x000fea0003800000 */
.L_x_231:
        /* <DEDUP_REMOVED lines=9> */
.L_x_234:
[----:B------:R-:W-:Y:S05]  /*7bd0*/  BSYNC B1 ;  /* 0x0000000000017941 */ /* 0x000fea0003800000 */
.L_x_233:
        /* <DEDUP_REMOVED lines=9> */
.L_x_236:
[----:B------:R-:W-:Y:S05]  /*7c70*/  BSYNC B1 ;  /* 0x0000000000017941 */ /* 0x000fea0003800000 */
.L_x_235:
        /* <DEDUP_REMOVED lines=11> */
.L_x_238:
[----:B------:R-:W-:Y:S05]  /*7d30*/  BSYNC B1 ;  /* 0x0000000000017941 */ /* 0x000fea0003800000 */
.L_x_237:
        /* <DEDUP_REMOVED lines=11> */
.L_x_240:
[----:B------:R-:W-:Y:S05]  /*7df0*/  BSYNC B1 ;  /* 0x0000000000017941 */ /* 0x000fea0003800000 */
.L_x_239:
        /* <DEDUP_REMOVED lines=11> */
.L_x_242:
[----:B------:R-:W-:Y:S05]  /*7eb0*/  BSYNC B1 ;  /* 0x0000000000017941 */ /* 0x000fea0003800000 */
.L_x_241:
        /* <DEDUP_REMOVED lines=11> */
.L_x_244:
[----:B------:R-:W-:Y:S05]  /*7f70*/  BSYNC B1 ;  /* 0x0000000000017941 */ /* 0x000fea0003800000 */
.L_x_243:
        /* <DEDUP_REMOVED lines=11> */
.L_x_246:
[----:B------:R-:W-:Y:S05]  /*8030*/  BSYNC B1 ;  /* 0x0000000000017941 */ /* 0x000fea0003800000 */
.L_x_245:
        /* <DEDUP_REMOVED lines=11> */
.L_x_248:
[----:B------:R-:W-:Y:S05]  /*80f0*/  BSYNC B1 ;  /* 0x0000000000017941 */ /* 0x000fea0003800000 */
.L_x_247:
        /* <DEDUP_REMOVED lines=11> */
.L_x_250:
[----:B------:R-:W-:Y:S05]  /*81b0*/  BSYNC B1 ;  /* 0x0000000000017941 */ /* 0x000fea0003800000 */
.L_x_249:
        /* <DEDUP_REMOVED lines=11> */
.L_x_252:
[----:B------:R-:W-:Y:S05]  /*8270*/  BSYNC B1 ;  /* 0x0000000000017941 */ /* 0x000fea0003800000 */
.L_x_251:
        /* <DEDUP_REMOVED lines=9> */
.L_x_254:
[----:B------:R-:W-:Y:S05]  /*8310*/  BSYNC B1 ;  /* 0x0000000000017941 */ /* 0x000fea0003800000 */
.L_x_253:
        /* <DEDUP_REMOVED lines=9> */
.L_x_256:
[----:B------:R-:W-:Y:S05]  /*83b0*/  BSYNC B1 ;  /* 0x0000000000017941 */ /* 0x000fea0003800000 */
.L_x_255:
        /* <DEDUP_REMOVED lines=11> */
.L_x_258:
[----:B------:R-:W-:Y:S05]  /*8470*/  BSYNC B1 ;  /* 0x0000000000017941 */ /* 0x000fea0003800000 */
.L_x_257:
        /* <DEDUP_REMOVED lines=11> */
.L_x_260:
[----:B------:R-:W-:Y:S05]  /*8530*/  BSYNC B1 ;  /* 0x0000000000017941 */ /* 0x000fea0003800000 */
.L_x_259:
        /* <DEDUP_REMOVED lines=9> */
.L_x_262:
[----:B------:R-:W-:Y:S05]  /*85d0*/  BSYNC B1 ;  /* 0x0000000000017941 */ /* 0x000fea0003800000 */
.L_x_261:
        /* <DEDUP_REMOVED lines=9> */
.L_x_264:
[----:B------:R-:W-:Y:S05]  /*8670*/  BSYNC B1 ;  /* 0x0000000000017941 */ /* 0x000fea0003800000 */
.L_x_263:
        /* <DEDUP_REMOVED lines=11> */
.L_x_266:
[----:B------:R-:W-:Y:S05]  /*8730*/  BSYNC B1 ;  /* 0x0000000000017941 */ /* 0x000fea0003800000 */
.L_x_265:
        /* <DEDUP_REMOVED lines=11> */
.L_x_268:
[----:B------:R-:W-:Y:S05]  /*87f0*/  BSYNC B1 ;  /* 0x0000000000017941 */ /* 0x000fea0003800000 */
.L_x_267:
        /* <DEDUP_REMOVED lines=9> */
.L_x_270:
[----:B------:R-:W-:Y:S05]  /*8890*/  BSYNC B1 ;  /* 0x0000000000017941 */ /* 0x000fea0003800000 */
.L_x_269:
        /* <DEDUP_REMOVED lines=9> */
.L_x_272:
[----:B------:R-:W-:Y:S05]  /*8930*/  BSYNC B1 ;  /* 0x0000000000017941 */ /* 0x000fea0003800000 */
.L_x_271:
        /* <DEDUP_REMOVED lines=9> */
.L_x_274:
[----:B------:R-:W-:Y:S05]  /*89d0*/  BSYNC B1 ;  /* 0x0000000000017941 */ /* 0x000fea0003800000 */
.L_x_273:
        /* <DEDUP_REMOVED lines=9> */
.L_x_276:
[----:B------:R-:W-:Y:S05]  /*8a70*/  BSYNC B1 ;  /* 0x0000000000017941 */ /* 0x000fea0003800000 */
.L_x_275:
        /* <DEDUP_REMOVED lines=9> */
.L_x_278:
[----:B------:R-:W-:Y:S05]  /*8b10*/  BSYNC B1 ;  /* 0x0000000000017941 */ /* 0x000fea0003800000 */
.L_x_277:
        /* <DEDUP_REMOVED lines=9> */
.L_x_280:
[----:B------:R-:W-:Y:S05]  /*8bb0*/  BSYNC B1 ;  /* 0x0000000000017941 */ /* 0x000fea0003800000 */
.L_x_279:
        /* <DEDUP_REMOVED lines=9> */
.L_x_282:
[----:B------:R-:W-:Y:S05]  /*8c50*/  BSYNC B1 ;  /* 0x0000000000017941 */ /* 0x000fea0003800000 */
.L_x_281:
        /* <DEDUP_REMOVED lines=9> */
.L_x_284:
[----:B------:R-:W-:Y:S05]  /*8cf0*/  BSYNC B1 ;  /* 0x0000000000017941 */ /* 0x000fea0003800000 */
.L_x_283:
        /* <DEDUP_REMOVED lines=11> */
.L_x_286:
[----:B------:R-:W-:Y:S05]  /*8db0*/  BSYNC B1 ;  /* 0x0000000000017941 */ /* 0x000fea0003800000 */
.L_x_285:
        /* <DEDUP_REMOVED lines=11> */
.L_x_288:
[----:B------:R-:W-:Y:S05]  /*8e70*/  BSYNC B1 ;  /* 0x0000000000017941 */ /* 0x000fea0003800000 */
.L_x_287:
        /* <DEDUP_REMOVED lines=11> */
.L_x_290:
[----:B------:R-:W-:Y:S05]  /*8f30*/  BSYNC B1 ;  /* 0x0000000000017941 */ /* 0x000fea0003800000 */
.L_x_289:
        /* <DEDUP_REMOVED lines=11> */
.L_x_292:
[----:B------:R-:W-:Y:S05]  /*8ff0*/  BSYNC B1 ;  /* 0x0000000000017941 */ /* 0x000fea0003800000 */
.L_x_291:
        /* <DEDUP_REMOVED lines=11> */
.L_x_294:
[----:B------:R-:W-:Y:S05]  /*90b0*/  BSYNC B1 ;  /* 0x0000000000017941 */ /* 0x000fea0003800000 */
.L_x_293:
        /* <DEDUP_REMOVED lines=11> */
.L_x_296:
[----:B------:R-:W-:Y:S05]  /*9170*/  BSYNC B1 ;  /* 0x0000000000017941 */ /* 0x000fea0003800000 */
.L_x_295:
        /* <DEDUP_REMOVED lines=11> */
.L_x_298:
[----:B------:R-:W-:Y:S05]  /*9230*/  BSYNC B1 ;  /* 0x0000000000017941 */ /* 0x000fea0003800000 */
.L_x_297:
        /* <DEDUP_REMOVED lines=11> */
.L_x_300:
[----:B------:R-:W-:Y:S05]  /*92f0*/  BSYNC B1 ;  /* 0x0000000000017941 */ /* 0x000fea0003800000 */
.L_x_299:
        /* <DEDUP_REMOVED lines=9> */
.L_x_302:
[----:B------:R-:W-:Y:S05]  /*9390*/  BSYNC B1 ;  /* 0x0000000000017941 */ /* 0x000fea0003800000 */
.L_x_301:
        /* <DEDUP_REMOVED lines=9> */
.L_x_304:
[----:B------:R-:W-:Y:S05]  /*9430*/  BSYNC B1 ;  /* 0x0000000000017941 */ /* 0x000fea0003800000 */
.L_x_303:
        /* <DEDUP_REMOVED lines=11> */
.L_x_306:
[----:B------:R-:W-:Y:S05]  /*94f0*/  BSYNC B1 ;  /* 0x0000000000017941 */ /* 0x000fea0003800000 */
.L_x_305:
        /* <DEDUP_REMOVED lines=11> */
.L_x_308:
[----:B------:R-:W-:Y:S05]  /*95b0*/  BSYNC B1 ;  /* 0x0000000000017941 */ /* 0x000fea0003800000 */
.L_x_307:
        /* <DEDUP_REMOVED lines=9> */
.L_x_310:
[----:B------:R-:W-:Y:S05]  /*9650*/  BSYNC B1 ;  /* 0x0000000000017941 */ /* 0x000fea0003800000 */
.L_x_309:
        /* <DEDUP_REMOVED lines=9> */
.L_x_312:
[----:B------:R-:W-:Y:S05]  /*96f0*/  BSYNC B1 ;  /* 0x0000000000017941 */ /* 0x000fea0003800000 */
.L_x_311:
        /* <DEDUP_REMOVED lines=11> */
.L_x_314:
[----:B------:R-:W-:Y:S05]  /*97b0*/  BSYNC B1 ;  /* 0x0000000000017941 */ /* 0x000fea0003800000 */
.L_x_313:
        /* <DEDUP_REMOVED lines=11> */
.L_x_316:
[----:B------:R-:W-:Y:S05]  /*9870*/  BSYNC B1 ;  /* 0x0000000000017941 */ /* 0x000fea0003800000 */
.L_x_315:
        /* <DEDUP_REMOVED lines=9> */
.L_x_318:
[----:B------:R-:W-:Y:S05]  /*9910*/  BSYNC B1 ;  /* 0x0000000000017941 */ /* 0x000fea0003800000 */
.L_x_317:
        /* <DEDUP_REMOVED lines=9> */
.L_x_320:
[----:B------:R-:W-:Y:S05]  /*99b0*/  BSYNC B1 ;  /* 0x0000000000017941 */ /* 0x000fea0003800000 */
.L_x_319:
        /* <DEDUP_REMOVED lines=9> */
.L_x_322:
[----:B------:R-:W-:Y:S05]  /*9a50*/  BSYNC B1 ;  /* 0x0000000000017941 */ /* 0x000fea0003800000 */
.L_x_321:
        /* <DEDUP_REMOVED lines=9> */
.L_x_324:
[----:B------:R-:W-:Y:S05]  /*9af0*/  BSYNC B1 ;  /* 0x0000000000017941 */ /* 0x000fea0003800000 */
.L_x_323:
        /* <DEDUP_REMOVED lines=9> */
.L_x_326:
[----:B------:R-:W-:Y:S05]  /*9b90*/  BSYNC B1 ;  /* 0x0000000000017941 */ /* 0x000fea0003800000 */
.L_x_325:
        /* <DEDUP_REMOVED lines=9> */
.L_x_328:
[----:B------:R-:W-:Y:S05]  /*9c30*/  BSYNC B1 ;  /* 0x0000000000017941 */ /* 0x000fea0003800000 */
.L_x_327:
        /* <DEDUP_REMOVED lines=9> */
.L_x_330:
[----:B------:R-:W-:Y:S05]  /*9cd0*/  BSYNC B1 ;  /* 0x0000000000017941 */ /* 0x000fea0003800000 */
.L_x_329:
        /* <DEDUP_REMOVED lines=9> */
.L_x_332:
[----:B------:R-:W-:Y:S05]  /*9d70*/  BSYNC B1 ;  /* 0x0000000000017941 */ /* 0x000fea0003800000 */
.L_x_331:
[----:B0----5:R-:W-:Y:S01]  /*9d80*/  SHF.L.U32 R0, R201, 0x10, RZ ;  /* 0x00000010c9007819 */ /* 0x021fe200000006ff */
[----:B------:R-:W-:Y:S01]  /*9d90*/  @P4 IMAD.MOV.U32 R6, RZ, RZ, R212 ;  /* 0x000000ffff064224 */ /* 0x000fe200078e00d4 */
[----:B------:R-:W-:Y:S01]  /*9da0*/  ISETP.GT.AND P3, PT, R4, 0x61, P2 ;  /* 0x000000610400780c */ /* 0x000fe20001764270 */
[----:B------:R-:W-:Y:S01]  /*9db0*/  @P4 IMAD.MOV.U32 R7, RZ, RZ, R177 ;  /* 0x000000ffff074224 */ /* 0x000fe200078e00b1 */
[----:B------:R-:W-:Y:S01]  /*9dc0*/  BSSY B1, `(.L_x_333) ;  /* 0x0000007000017945 */ /* 0x000fe20003800000 */
[----:B------:R-:W-:-:S04]  /*9dd0*/  FMUL R3, R0, R23 ;  /* 0x0000001700037220 */ /* 0x000fc80000400000 */
[----:B------:R-:W-:-:S05]  /*9de0*/  FFMA R3, R32, R192, R3 ;  /* 0x000000c020037223 */ /* 0x000fca0000000003 */
[----:B------:R-:W-:-:S05]  /*9df0*/  F2FP.BF16.F32.PACK_AB R3, RZ, R3 ;  /* 0x00000003ff03723e */ /* 0x000fca00000010ff */
[----:B------:R0:W-:Y:S01]  /*9e00*/  @P4 STG.E.U16 desc[UR36][R6.64+0xc0], R3 ;  /* 0x0000c00306004986 */ /* 0x0001e2000c101524 */
[----:B------:R-:W-:Y:S05]  /*9e10*/  @!P3 BRA `(.L_x_334) ;  /* 0x000000000004b947 */ /* 0x000fea0003800000 */
[----:B------:R0:W5:Y:S02]  /*9e20*/  LDG.E.LTC128B.U16 R201, desc[UR36][R208.64+0xc2] ;  /* 0x0000c224d0c97981 */ /* 0x000164000c1e1520 */
.L_x_334:
[----:B------:R-:W-:Y:S05]  /*9e30*/  BSYNC B1 ;  /* 0x0000000000017941 */ /* 0x000fea0003800000 */
.L_x_333:
[----:B-----5:R-:W-:Y:S01]  /*9e40*/  IMAD.U32 R0, R201, 0x10000, RZ ;  /* 0x00010000c9007824 */ /* 0x020fe200078e00ff */
[----:B------:R-:W-:Y:S01]  /*9e50*/  ISETP.GT.AND P4, PT, R4, 0x60, P6 ;  /* 0x000000600400780c */ /* 0x000fe20003784270 */
[----:B0-----:R-:W-:Y:S01]  /*9e60*/  @P3 IMAD.MOV.U32 R6, RZ, RZ, R212 ;  /* 0x000000ffff063224 */ /* 0x001fe200078e00d4 */
[----:B------:R-:W-:Y:S01]  /*9e70*/  BSSY B1, `(.L_x_335) ;  /* 0x0000008000017945 */ /* 0x000fe20003800000 */
[----:B------:R-:W-:Y:S01]  /*9e80*/  FMUL R0, R0, R23 ;  /* 0x0000001700007220 */ /* 0x000fe20000400000 */
[----:B------:R-:W-:-:S03]  /*9e90*/  @P3 IMAD.MOV.U32 R7, RZ, RZ, R177 ;  /* 0x000000ffff073224 */ /* 0x000fc600078e00b1 */
[----:B------:R-:W-:-:S05]  /*9ea0*/  FFMA R0, R33, R192, R0 ;  /* 0x000000c021007223 */ /* 0x000fca0000000000 */
[----:B------:R-:W-:-:S05]  /*9eb0*/  F2FP.BF16.F32.PACK_AB R0, RZ, R0 ;  /* 0x00000000ff00723e */ /* 0x000fca00000010ff */
[----:B------:R0:W-:Y:S01]  /*9ec0*/  @P3 STG.E.U16 desc[UR36][R6.64+0xc2], R0 ;  /* 0x0000c20006003986 */ /* 0x0001e2000c101524 */
[----:B------:R-:W-:Y:S05]  /*9ed0*/  @!P4 BRA `(.L_x_336) ;  /* 0x000000000004c947 */ /* 0x000fea0003800000 */
[----:B------:R0:W5:Y:S02]  /*9ee0*/  LDG.E.LTC128B.U16 R201, desc[UR36][R188.64+0xc0] ;  /* 0x0000c024bcc97981 */ /* 0x000164000c1e1520 */
.L_x_336:
[----:B------:R-:W-:Y:S05]  /*9ef0*/  BSYNC B1 ;  /* 0x0000000000017941 */ /* 0x000fea0003800000 */
.L_x_335:
[----:B0----5:R-:W-:Y:S01]  /*9f00*/  IMAD.U32 R0, R201, 0x10000, RZ ;  /* 0x00010000c9007824 */ /* 0x021fe200078e00ff */
[----:B------:R-:W-:Y:S01]  /*9f10*/  @P4 MOV R7, R179 ;  /* 0x000000b300074202 */ /* 0x000fe20000000f00 */
[----:B------:R-:W-:Y:S01]  /*9f20*/  @P4 IMAD.MOV.U32 R6, RZ, RZ, R178 ;  /* 0x000000ffff064224 */ /* 0x000fe200078e00b2 */
[----:B------:R-:W-:Y:S01]  /*9f30*/  ISETP.GT.AND P3, PT, R4, 0x61, P6 ;  /* 0x000000610400780c */ /* 0x000fe20003764270 */
[----:B------:R-:W-:Y:S01]  /*9f40*/  FMUL R3, R0, R23 ;  /* 0x0000001700037220 */ /* 0x000fe20000400000 */
[----:B------:R-:W-:Y:S03]  /*9f50*/  BSSY B1, `(.L_x_337) ;  /* 0x0000006000017945 */ /* 0x000fe60003800000 */
[----:B------:R-:W-:-:S05]  /*9f60*/  FFMA R3, R34, R192, R3 ;  /* 0x000000c022037223 */ /* 0x000fca0000000003 */
[----:B------:R-:W-:-:S05]  /*9f70*/  F2FP.BF16.F32.PACK_AB R3, RZ, R3 ;  /* 0x00000003ff03723e */ /* 0x000fca00000010ff */
[----:B------:R0:W-:Y:S01]  /*9f80*/  @P4 STG.E.U16 desc[UR36][R6.64+0xc0], R3 ;  /* 0x0000c00306004986 */ /* 0x0001e2000c101524 */
[----:B------:R-:W-:Y:S05]  /*9f90*/  @!P3 BRA `(.L_x_338) ;  /* 0x000000000004b947 */ /* 0x000fea0003800000 */
[----:B------:R0:W5:Y:S02]  /*9fa0*/  LDG.E.LTC128B.U16 R201, desc[UR36][R188.64+0xc2] ;  /* 0x0000c224bcc97981 */ /* 0x000164000c1e1520 */
.L_x_338:
[----:B------:R-:W-:Y:S05]  /*9fb0*/  BSYNC B1 ;  /* 0x0000000000017941 */ /* 0x000fea0003800000 */
.L_x_337:
        /* <DEDUP_REMOVED lines=11> */
.L_x_340:
[----:B------:R-:W-:Y:S05]  /*a070*/  BSYNC B1 ;  /* 0x0000000000017941 */ /* 0x000fea0003800000 */
.L_x_339:
[----:B0----5:R-:W-:Y:S01]  /*a080*/  IMAD.U32 R0, R201, 0x10000, RZ ;  /* 0x00010000c9007824 */ /* 0x021fe200078e00ff */
[----:B------:R-:W-:Y:S01]  /*a090*/  ISETP.GT.AND P2, PT, R4, 0x69, P2 ;  /* 0x000000690400780c */ /* 0x000fe20001744270 */
[----:B------:R-:W-:Y:S01]  /*a0a0*/  @P4 IMAD.MOV.U32 R6, RZ, RZ, R212 ;  /* 0x000000ffff064224 */ /* 0x000fe200078e00d4 */
        /* <DEDUP_REMOVED lines=8> */
.L_x_342:
[----:B------:R-:W-:Y:S05]  /*a130*/  BSYNC B1 ;  /* 0x0000000000017941 */ /* 0x000fea0003800000 */
.L_x_341:
[----:B-----5:R-:W-:Y:S01]  /*a140*/  IMAD.U32 R0, R201, 0x10000, RZ ;  /* 0x00010000c9007824 */ /* 0x020fe200078e00ff */
[----:B------:R-:W-:Y:S01]  /*a150*/  @P2 MOV R176, R212 ;  /* 0x000000d400b02202 */ /* 0x000fe20000000f00 */
[----:B------:R-:W-:Y:S01]  /*a160*/  BSSY B1, `(.L_x_343) ;  /* 0x0000008000017945 */ /* 0x000fe20003800000 */
[----:B------:R-:W-:Y:S01]  /*a170*/  ISETP.GT.AND P3, PT, R4, 0x68, P6 ;  /* 0x000000680400780c */ /* 0x000fe20003764270 */
[----:B------:R-:W-:-:S04]  /*a180*/  FMUL R0, R0, R23 ;  /* 0x0000001700007220 */ /* 0x000fc80000400000 */
[----:B------:R-:W-:-:S05]  /*a190*/  FFMA R0, R37, R192, R0 ;  /* 0x000000c025007223 */ /* 0x000fca0000000000 */
[----:B------:R-:W-:-:S05]  /*a1a0*/  F2FP.BF16.F32.PACK_AB R0, RZ, R0 ;  /* 0x00000000ff00723e */ /* 0x000fca00000010ff */
[----:B------:R0:W-:Y:S01]  /*a1b0*/  @P2 STG.E.U16 desc[UR36][R176.64+0xd2], R0 ;  /* 0x0000d200b0002986 */ /* 0x0001e2000c101524 */
[----:B------:R-:W-:Y:S05]  /*a1c0*/  @!P3 BRA `(.L_x_344) ;  /* 0x000000000004b947 */ /* 0x000fea0003800000 */
[----:B------:R0:W5:Y:S02]  /*a1d0*/  LDG.E.LTC128B.U16 R201, desc[UR36][R188.64+0xd0] ;  /* 0x0000d024bcc97981 */ /* 0x000164000c1e1520 */
.L_x_344:
[----:B------:R-:W-:Y:S05]  /*a1e0*/  BSYNC B1 ;  /* 0x0000000000017941 */ /* 0x000fea0003800000 */
.L_x_343:
        /* <DEDUP_REMOVED lines=11> */
.L_x_346:
[----:B------:R-:W-:Y:S05]  /*a2a0*/  BSYNC B1 ;  /* 0x0000000000017941 */ /* 0x000fea0003800000 */
.L_x_345:
        /* <DEDUP_REMOVED lines=9> */
.L_x_348:
[----:B------:R-:W-:Y:S05]  /*a340*/  BSYNC B1 ;  /* 0x0000000000017941 */ /* 0x000fea0003800000 */
.L_x_347:
[----:B0----5:R-:W-:Y:S01]  /*a350*/  IMAD.U32 R0, R201, 0x10000, RZ ;  /* 0x00010000c9007824 */ /* 0x021fe200078e00ff */
        /* <DEDUP_REMOVED lines=8> */
.L_x_350:
[----:B------:R-:W-:Y:S05]  /*a3e0*/  BSYNC B1 ;  /* 0x0000000000017941 */ /* 0x000fea0003800000 */
.L_x_349:
        /* <DEDUP_REMOVED lines=9> */
.L_x_352:
[----:B------:R-:W-:Y:S05]  /*a480*/  BSYNC B1 ;  /* 0x0000000000017941 */ /* 0x000fea0003800000 */
.L_x_351:
        /* <DEDUP_REMOVED lines=11> */
.L_x_354:
[----:B------:R-:W-:Y:S05]  /*a540*/  BSYNC B1 ;  /* 0x0000000000017941 */ /* 0x000fea0003800000 */
.L_x_353:
        /* <DEDUP_REMOVED lines=11> */
.L_x_356:
[----:B------:R-:W-:Y:S05]  /*a600*/  BSYNC B1 ;  /* 0x0000000000017941 */ /* 0x000fea0003800000 */
.L_x_355:
        /* <DEDUP_REMOVED lines=9> */
.L_x_358:
[----:B------:R-:W-:Y:S05]  /*a6a0*/  BSYNC B1 ;  /* 0x0000000000017941 */ /* 0x000fea0003800000 */
.L_x_357:
        /* <DEDUP_REMOVED lines=9> */
.L_x_360:
[----:B------:R-:W-:Y:S05]  /*a740*/  BSYNC B1 ;  /* 0x0000000000017941 */ /* 0x000fea0003800000 */
.L_x_359:
        /* <DEDUP_REMOVED lines=11> */
.L_x_362:
[----:B------:R-:W-:Y:S05]  /*a800*/  BSYNC B1 ;  /* 0x0000000000017941 */ /* 0x000fea0003800000 */
.L_x_361:
[----:B------:R-:W-:Y:S05]  /*a810*/  @!P0 BRA `(.L_x_363) ;  /* 0x0000003000988947 */ /* 0x000fea0003800000 */
[----:B-----5:R-:W-:-:S04]  /*a820*/  IMAD.U32 R0, R201, 0x10000, RZ ;  /* 0x00010000c9007824 */ /* 0x020fc800078e00ff */
[----:B------:R-:W-:-:S04]  /*a830*/  FMUL R0, R0, R23 ;  /* 0x0000001700007220 */ /* 0x000fc80000400000 */
[----:B------:R-:W-:-:S05]  /*a840*/  FFMA R0, R31, R192, R0 ;  /* 0x000000c01f007223 */ /* 0x000fca0000000000 */
[----:B------:R-:W-:-:S05]  /*a850*/  F2FP.BF16.F32.PACK_AB R0, RZ, R0 ;  /* 0x00000000ff00723e */ /* 0x000fca00000010ff */
[----:B------:R0:W-:Y:S01]  /*a860*/  STG.E.U16 desc[UR36][R182.64+0xd2], R0 ;  /* 0x0000d200b6007986 */ /* 0x0001e2000c101524 */
[----:B------:R-:W-:Y:S05]  /*a870*/  BRA `(.L_x_363) ;  /* 0x0000003000807947 */ /* 0x000fea0003800000 */
.L_x_36:
[----:B------:R-:W-:Y:S01]  /*a880*/  ULDC.64 UR4, c[0x0][0x5c0] ;  /* 0x0001700000047ab9 */ /* 0x000fe20000000a00 */
[----:B------:R-:W-:Y:S01]  /*a890*/  ISETP.GT.AND P2, PT, R4, 0x1, P4 ;  /* 0x000000010400780c */ /* 0x000fe20002744270 */
[-C--:B------:R-:W-:Y:S01]  /*a8a0*/  FMUL R185, R185, R192.reuse ;  /* 0x000000c0b9b97220 */ /* 0x080fe20000400000 */
[----:B------:R-:W-:Y:S01]  /*a8b0*/  LEA R6, P1, R8, UR4, 0x1 ;  /* 0x0000000408067c11 */ /* 0x000fe2000f8208ff */
[----:B------:R-:W-:Y:S01]  /*a8c0*/  IMAD.SHL.U32 R15, R202, 0x10, RZ ;  /* 0x00000010ca0f7824 */ /* 0x000fe200078e00ff */
[----:B------:R-:W-:Y:S01]  /*a8d0*/  ISETP.GT.AND P5, PT, R5, 0x8, PT ;  /* 0x000000080500780c */ /* 0x000fe20003fa4270 */
[-C--:B------:R-:W-:Y:S01]  /*a8e0*/  FMUL R184, R184, R192.reuse ;  /* 0x000000c0b8b87220 */ /* 0x080fe20000400000 */
[----:B------:R-:W-:Y:S01]  /*a8f0*/  LEA.HI.X R7, R8, UR5, R193, 0x1, P1 ;  /* 0x0000000508077c11 */ /* 0x000fe200088f0cc1 */
[-C--:B------:R-:W-:Y:S01]  /*a900*/  FMUL R186, R186, R192.reuse ;  /* 0x000000c0baba7220 */ /* 0x080fe20000400000 */
[----:B------:R-:W-:Y:S01]  /*a910*/  ISETP.GT.AND P1, PT, R4, RZ, P5 ;  /* 0x000000ff0400720c */ /* 0x000fe20002f24270 */
[-C--:B------:R-:W-:Y:S01]  /*a920*/  FMUL R187, R187, R192.reuse ;  /* 0x000000c0bbbb7220 */ /* 0x080fe20000400000 */
[----:B------:R-:W-:Y:S01]  /*a930*/  F2FP.BF16.F32.PACK_AB R185, RZ, R185 ;  /* 0x000000b9ffb9723e */ /* 0x000fe200000010ff */
[-C--:B------:R-:W-:Y:S01]  /*a940*/  FMUL R188, R188, R192.reuse ;  /* 0x000000c0bcbc7220 */ /* 0x080fe20000400000 */
[----:B------:R-:W-:Y:S01]  /*a950*/  SHF.L.U64.HI R3, R202, 0x4, R203 ;  /* 0x00000004ca037819 */ /* 0x000fe200000102cb */
[----:B------:R-:W-:Y:S01]  /*a960*/  FMUL R189, R189, R192 ;  /* 0x000000c0bdbd7220 */ /* 0x000fe20000400000 */
[----:B------:R-:W-:Y:S01]  /*a970*/  IADD3 R8, P3, R15, R6, RZ ;  /* 0x000000060f087210 */ /* 0x000fe20007f7e0ff */
[----:B------:R-:W-:Y:S01]  /*a980*/  @P2 STG.E.U16 desc[UR36][R6.64+0x2], R185 ;  /* 0x000002b906002986 */ /* 0x000fe2000c101524 */
[----:B------:R-:W-:Y:S01]  /*a990*/  F2FP.BF16.F32.PACK_AB R184, RZ, R184 ;  /* 0x000000b8ffb8723e */ /* 0x000fe200000010ff */
[----:B------:R-:W-:Y:S01]  /*a9a0*/  FMUL R191, R191, R192 ;  /* 0x000000c0bfbf7220 */ /* 0x000fe20000400000 */
[----:B------:R-:W-:Y:S01]  /*a9b0*/  F2FP.BF16.F32.PACK_AB R186, RZ, R186 ;  /* 0x000000baffba723e */ /* 0x000fe200000010ff */
[----:B------:R-:W-:Y:S01]  /*a9c0*/  IMAD.X R9, R3, 0x1, R7, P3 ;  /* 0x0000000103097824 */ /* 0x000fe200018e0607 */
[C---:B------:R-:W-:Y:S01]  /*a9d0*/  ISETP.GT.AND P2, PT, R4.reuse, 0x1, P5 ;  /* 0x000000010400780c */ /* 0x040fe20002f44270 */
[----:B------:R-:W-:Y:S01]  /*a9e0*/  @P0 STG.E.U16 desc[UR36][R6.64], R184 ;  /* 0x000000b806000986 */ /* 0x000fe2000c101524 */
[----:B------:R-:W-:Y:S01]  /*a9f0*/  ISETP.GT.AND P0, PT, R4, 0x8, P4 ;  /* 0x000000080400780c */ /* 0x000fe20002704270 */
[-C--:B------:R-:W-:Y:S01]  /*aa00*/  FMUL R190, R190, R192.reuse ;  /* 0x000000c0bebe7220 */ /* 0x080fe20000400000 */
[----:B------:R-:W-:Y:S01]  /*aa10*/  F2FP.BF16.F32.PACK_AB R187, RZ, R187 ;  /* 0x000000bbffbb723e */ /* 0x000fe200000010ff */
[----:B------:R-:W-:Y:S01]  /*aa20*/  @P1 STG.E.U16 desc[UR36][R8.64], R186 ;  /* 0x000000ba08001986 */ /* 0x000fe2000c101524 */
[----:B------:R-:W-:Y:S01]  /*aa30*/  ISETP.GT.AND P1, PT, R4, 0x9, P4 ;  /* 0x000000090400780c */ /* 0x000fe20002724270 */
[----:B------:R-:W-:Y:S01]  /*aa40*/  FMUL R176, R176, R192 ;  /* 0x000000c0b0b07220 */ /* 0x000fe20000400000 */
[----:B------:R-:W-:Y:S01]  /*aa50*/  F2FP.BF16.F32.PACK_AB R188, RZ, R188 ;  /* 0x000000bcffbc723e */ /* 0x000fe200000010ff */
[----:B------:R-:W-:Y:S01]  /*aa60*/  IMAD R11, R203, 0xf0, RZ ;  /* 0x000000f0cb0b7824 */ /* 0x000fe200078e02ff */
[----:B------:R-:W-:Y:S01]  /*aa70*/  F2FP.BF16.F32.PACK_AB R189, RZ, R189 ;  /* 0x000000bdffbd723e */ /* 0x000fe200000010ff */
[----:B------:R-:W-:Y:S01]  /*aa80*/  IMAD.WIDE.U32 R20, R202, 0xf0, R8 ;  /* 0x000000f0ca147825 */ /* 0x000fe200078e0008 */
[C---:B------:R-:W-:Y:S01]  /*aa90*/  ISETP.GT.AND P3, PT, R4.reuse, 0x9, P5 ;  /* 0x000000090400780c */ /* 0x040fe20002f64270 */
[----:B------:R-:W-:Y:S01]  /*aaa0*/  @P2 STG.E.U16 desc[UR36][R8.64+0x2], R187 ;  /* 0x000002bb08002986 */ /* 0x000fe2000c101524 */
[----:B------:R-:W-:Y:S01]  /*aab0*/  ISETP.GT.AND P2, PT, R4, 0x8, P5 ;  /* 0x000000080400780c */ /* 0x000fe20002f44270 */
[----:B------:R-:W-:Y:S01]  /*aac0*/  IMAD.IADD R21, R11, 0x1, R21 ;  /* 0x000000010b157824 */ /* 0x000fe200078e0215 */
[----:B------:R-:W-:Y:S01]  /*aad0*/  F2FP.BF16.F32.PACK_AB R191, RZ, R191 ;  /* 0x000000bfffbf723e */ /* 0x000fe200000010ff */
[----:B------:R-:W-:Y:S01]  /*aae0*/  @P0 STG.E.U16 desc[UR36][R6.64+0x10], R188 ;  /* 0x000010bc06000986 */ /* 0x000fe2000c101524 */
[----:B------:R-:W-:Y:S01]  /*aaf0*/  ISETP.GT.AND P0, PT, R5, 0x80, PT ;  /* 0x000000800500780c */ /* 0x000fe20003f04270 */
[----:B------:R-:W-:Y:S01]  /*ab00*/  IMAD.SHL.U32 R17, R202, 0x100, RZ ;  /* 0x00000100ca117824 */ /* 0x000fe200078e00ff */
[----:B------:R-:W-:Y:S01]  /*ab10*/  F2FP.BF16.F32.PACK_AB R190, RZ, R190 ;  /* 0x000000beffbe723e */ /* 0x000fe200000010ff */
[----:B------:R-:W-:Y:S01]  /*ab20*/  @P1 STG.E.U16 desc[UR36][R6.64+0x12], R189 ;  /* 0x000012bd06001986 */ /* 0x000fe2000c101524 */
[C---:B------:R-:W-:Y:S01]  /*ab30*/  ISETP.GT.AND P1, PT, R4.reuse, RZ, P0 ;  /* 0x000000ff0400720c */ /* 0x040fe20000724270 */
[----:B------:R-:W-:Y:S01]  /*ab40*/  FMUL R177, R177, R192 ;  /* 0x000000c0b1b17220 */ /* 0x000fe20000400000 */
[----:B------:R-:W-:Y:S01]  /*ab50*/  F2FP.BF16.F32.PACK_AB R176, RZ, R176 ;  /* 0x000000b0ffb0723e */ /* 0x000fe200000010ff */
[----:B------:R-:W-:Y:S01]  /*ab60*/  @P3 STG.E.U16 desc[UR36][R8.64+0x12], R191 ;  /* 0x000012bf08003986 */ /* 0x000fe2000c101524 */
[----:B------:R-:W-:Y:S01]  /*ab70*/  ISETP.GT.AND P3, PT, R4, 0x1, P0 ;  /* 0x000000010400780c */ /* 0x000fe20000764270 */
[----:B------:R-:W-:Y:S01]  /*ab80*/  FMUL R178, R178, R192 ;  /* 0x000000c0b2b27220 */ /* 0x000fe20000400000 */
[C---:B------:R-:W-:Y:S01]  /*ab90*/  SHF.L.U64.HI R0, R202.reuse, 0x8, R203 ;  /* 0x00000008ca007819 */ /* 0x040fe200000102cb */
[----:B------:R-:W-:Y:S01]  /*aba0*/  @P2 STG.E.U16 desc[UR36][R8.64+0x10], R190 ;  /* 0x000010be08002986 */ /* 0x000fe2000c101524 */
[----:B------:R-:W-:Y:S01]  /*abb0*/  IMAD.WIDE.U32 R202, R202, 0xf0, R8 ;  /* 0x000000f0caca7825 */ /* 0x000fe200078e0008 */
[----:B------:R-:W-:-:S03]  /*abc0*/  F2FP.BF16.F32.PACK_AB R177, RZ, R177 ;  /* 0x000000b1ffb1723e */ /* 0x000fc600000010ff */
[----:B------:R-:W-:Y:S01]  /*abd0*/  FMUL R179, R179, R192 ;  /* 0x000000c0b3b37220 */ /* 0x000fe20000400000 */
[----:B------:R-:W-:Y:S01]  /*abe0*/  F2FP.BF16.F32.PACK_AB R178, RZ, R178 ;  /* 0x000000b2ffb2723e */ /* 0x000fe200000010ff */
[----:B------:R-:W-:Y:S01]  /*abf0*/  IMAD.IADD R203, R11, 0x1, R203 ;  /* 0x000000010bcb7824 */ /* 0x000fe200078e02cb */
[----:B------:R0:W-:Y:S01]  /*ac00*/  @P1 STG.E.U16 desc[UR36][R20.64], R176 ;  /* 0x000000b014001986 */ /* 0x0001e2000c101524 */
[--C-:B------:R-:W-:Y:S01]  /*ac10*/  IADD3 R12, P1, P2, R15, R20, R17.reuse ;  /* 0x000000140f0c7210 */ /* 0x100fe20007a3e011 */
[-C--:B------:R-:W-:Y:S01]  /*ac20*/  FMUL R180, R180, R192.reuse ;  /* 0x000000c0b4b47220 */ /* 0x080fe20000400000 */
[----:B------:R-:W-:Y:S01]  /*ac30*/  F2FP.BF16.F32.PACK_AB R179, RZ, R179 ;  /* 0x000000b3ffb3723e */ /* 0x000fe200000010ff */
[----:B------:R1:W-:Y:S01]  /*ac40*/  @P3 STG.E.U16 desc[UR36][R20.64+0x2], R177 ;  /* 0x000002b114003986 */ /* 0x0003e2000c101524 */
[--C-:B------:R-:W-:Y:S01]  /*ac50*/  IADD3.X R13, R3, R21, R0.reuse, P1, P2 ;  /* 0x00000015030d7210 */ /* 0x100fe20000fe4400 */
[----:B------:R-:W-:Y:S01]  /*ac60*/  FMUL R181, R181, R192 ;  /* 0x000000c0b5b57220 */ /* 0x000fe20000400000 */
[----:B------:R-:W-:Y:S01]  /*ac70*/  IADD3 R10, P1, P2, R15, R202, R17 ;  /* 0x000000ca0f0a7210 */ /* 0x000fe20007a3e011 */
[-C--:B------:R-:W-:Y:S01]  /*ac80*/  FMUL R182, R182, R192.reuse ;  /* 0x000000c0b6b67220 */ /* 0x080fe20000400000 */
[----:B------:R-:W-:Y:S01]  /*ac90*/  ISETP.GT.AND P3, PT, R5, 0x88, PT ;  /* 0x000000880500780c */ /* 0x000fe20003f64270 */
[-C--:B------:R-:W-:Y:S01]  /*aca0*/  FMUL R183, R183, R192.reuse ;  /* 0x000000c0b7b77220 */ /* 0x080fe20000400000 */
[----:B------:R-:W-:Y:S01]  /*acb0*/  IADD3.X R11, R3, R203, R0, P1, P2 ;  /* 0x000000cb030b7210 */ /* 0x000fe20000fe4400 */
[----:B------:R-:W-:Y:S01]  /*acc0*/  FMUL R168, R168, R192 ;  /* 0x000000c0a8a87220 */ /* 0x000fe20000400000 */
[----:B0-----:R-:W-:Y:S01]  /*acd0*/  IADD3 R176, P2, R15, R20, RZ ;  /* 0x000000140fb07210 */ /* 0x001fe20007f5e0ff */
[-C--:B------:R-:W-:Y:S01]  /*ace0*/  FMUL R169, R169, R192.reuse ;  /* 0x000000c0a9a97220 */ /* 0x080fe20000400000 */
[----:B------:R-:W-:Y:S01]  /*acf0*/  ISETP.GT.AND P1, PT, R4, RZ, P3 ;  /* 0x000000ff0400720c */ /* 0x000fe20001f24270 */
[-C--:B------:R-:W-:Y:S01]  /*ad00*/  FMUL R170, R170, R192.reuse ;  /* 0x000000c0aaaa7220 */ /* 0x080fe20000400000 */
[----:B-1----:R-:W-:Y:S01]  /*ad10*/  IADD3.X R177, R3, R21, RZ, P2, !PT ;  /* 0x0000001503b17210 */ /* 0x002fe200017fe4ff */
[-C--:B------:R-:W-:Y:S01]  /*ad20*/  FMUL R171, R171, R192.reuse ;  /* 0x000000c0abab7220 */ /* 0x080fe20000400000 */
[----:B------:R-:W-:Y:S01]  /*ad30*/  ISETP.GT.AND P2, PT, R4, 0x1, P3 ;  /* 0x000000010400780c */ /* 0x000fe20001f44270 */
[----:B------:R-:W-:Y:S01]  /*ad40*/  FMUL R172, R172, R192 ;  /* 0x000000c0acac7220 */ /* 0x000fe20000400000 */
[----:B------:R-:W-:Y:S01]  /*ad50*/  F2FP.BF16.F32.PACK_AB R180, RZ, R180 ;  /* 0x000000b4ffb4723e */ /* 0x000fe200000010ff */
[-C--:B------:R-:W-:Y:S01]  /*ad60*/  FMUL R173, R173, R192.reuse ;  /* 0x000000c0adad7220 */ /* 0x080fe20000400000 */
[----:B------:R-:W-:Y:S01]  /*ad70*/  F2FP.BF16.F32.PACK_AB R181, RZ, R181 ;  /* 0x000000b5ffb5723e */ /* 0x000fe200000010ff */
[----:B------:R-:W-:Y:S01]  /*ad80*/  FMUL R174, R174, R192 ;  /* 0x000000c0aeae7220 */ /* 0x000fe20000400000 */
[----:B------:R-:W-:Y:S01]  /*ad90*/  F2FP.BF16.F32.PACK_AB R182, RZ, R182 ;  /* 0x000000b6ffb6723e */ /* 0x000fe200000010ff */
[-C--:B------:R-:W-:Y:S01]  /*ada0*/  FMUL R175, R175, R192.reuse ;  /* 0x000000c0afaf7220 */ /* 0x080fe20000400000 */
[----:B------:R-:W-:Y:S01]  /*adb0*/  F2FP.BF16.F32.PACK_AB R183, RZ, R183 ;  /* 0x000000b7ffb7723e */ /* 0x000fe200000010ff */
[----:B------:R0:W-:Y:S01]  /*adc0*/  @P1 STG.E.U16 desc[UR36][R176.64], R178 ;  /* 0x000000b2b0001986 */ /* 0x0001e2000c101524 */
[----:B------:R-:W-:Y:S01]  /*add0*/  ISETP.GT.AND P1, PT, R4, 0x8, P0 ;  /* 0x000000080400780c */ /* 0x000fe20000724270 */
[----:B------:R-:W-:Y:S01]  /*ade0*/  FMUL R160, R160, R192 ;  /* 0x000000c0a0a07220 */ /* 0x000fe20000400000 */
[----:B------:R-:W-:Y:S01]  /*adf0*/  F2FP.BF16.F32.PACK_AB R168, RZ, R168 ;  /* 0x000000a8ffa8723e */ /* 0x000fe200000010ff */
[----:B------:R1:W-:Y:S01]  /*ae00*/  @P2 STG.E.U16 desc[UR36][R176.64+0x2], R179 ;  /* 0x000002b3b0002986 */ /* 0x0003e2000c101524 */
[----:B------:R-:W-:Y:S01]  /*ae10*/  ISETP.GT.AND P2, PT, R4, 0x9, P0 ;  /* 0x000000090400780c */ /* 0x000fe20000744270 */
[-C--:B------:R-:W-:Y:S01]  /*ae20*/  FMUL R161, R161, R192.reuse ;  /* 0x000000c0a1a17220 */ /* 0x080fe20000400000 */
[----:B------:R-:W-:Y:S01]  /*ae30*/  PRMT R14, R168, 0x7610, R14 ;  /* 0x00007610a80e7816 */ /* 0x000fe2000000000e */
        /* <DEDUP_REMOVED lines=10> */
[----:B0-----:R-:W-:Y:S01]  /*aee0*/  @P2 IMAD.MOV.U32 R178, RZ, RZ, R20 ;  /* 0x000000ffffb22224 */ /* 0x001fe200078e0014 */
[----:B------:R-:W-:Y:S01]  /*aef0*/  F2FP.BF16.F32.PACK_AB R173, RZ, R173 ;  /* 0x000000adffad723e */ /* 0x000fe200000010ff */
[--C-:B-1----:R-:W-:Y:S01]  /*af00*/  @P2 IMAD.MOV.U32 R179, RZ, RZ, R21.reuse ;  /* 0x000000ffffb32224 */ /* 0x102fe200078e0015 */
[----:B------:R-:W-:Y:S01]  /*af10*/  F2FP.BF16.F32.PACK_AB R174, RZ, R174 ;  /* 0x000000aeffae723e */ /* 0x000fe200000010ff */
[-C--:B------:R-:W-:Y:S01]  /*af20*/  FMUL R166, R166, R192.reuse ;  /* 0x000000c0a6a67220 */ /* 0x080fe20000400000 */
[----:B------:R-:W-:Y:S01]  /*af30*/  F2FP.BF16.F32.PACK_AB R175, RZ, R175 ;  /* 0x000000afffaf723e */ /* 0x000fe200000010ff */
[-C--:B------:R-:W-:Y:S01]  /*af40*/  FMUL R167, R167, R192.reuse ;  /* 0x000000c0a7a77220 */ /* 0x080fe20000400000 */
[----:B------:R-:W-:Y:S01]  /*af50*/  @P2 STG.E.U16 desc[UR36][R178.64+0x12], R181 ;  /* 0x000012b5b2002986 */ /* 0x000fe2000c101524 */
[----:B------:R-:W-:Y:S01]  /*af60*/  ISETP.GT.AND P2, PT, R4, 0x9, P3 ;  /* 0x000000090400780c */ /* 0x000fe20001f44270 */
[----:B------:R-:W-:Y:S01]  /*af70*/  FMUL R152, R152, R192 ;  /* 0x000000c098987220 */ /* 0x000fe20000400000 */
[----:B------:R-:W-:Y:S01]  /*af80*/  F2FP.BF16.F32.PACK_AB R160, RZ, R160 ;  /* 0x000000a0ffa0723e */ /* 0x000fe200000010ff */
[----:B------:R-:W-:Y:S01]  /*af90*/  @P1 STG.E.U16 desc[UR36][R176.64+0x10], R182 ;  /* 0x000010b6b0001986 */ /* 0x000fe2000c101524 */
[----:B--2---:R-:W-:Y:S01]  /*afa0*/  IADD3 R20, P1, R17, R20, RZ ;  /* 0x0000001411147210 */ /* 0x004fe20007f3e0ff */
[-C--:B------:R-:W-:Y:S01]  /*afb0*/  FMUL R153, R153, R192.reuse ;  /* 0x000000c099997220 */ /* 0x080fe20000400000 */
[----:B------:R-:W-:Y:S01]  /*afc0*/  F2FP.BF16.F32.PACK_AB R161, RZ, R161 ;  /* 0x000000a1ffa1723e */ /* 0x000fe200000010ff */
[----:B------:R-:W-:Y:S01]  /*afd0*/  FMUL R154, R154, R192 ;  /* 0x000000c09a9a7220 */ /* 0x000fe20000400000 */
[----:B------:R-:W-:Y:S01]  /*afe0*/  F2FP.BF16.F32.PACK_AB R162, RZ, R162 ;  /* 0x000000a2ffa2723e */ /* 0x000fe200000010ff */
[----:B------:R-:W-:Y:S01]  /*aff0*/  IMAD.X R21, R0, 0x1, R21, P1 ;  /* 0x0000000100157824 */ /* 0x000fe200008e0615 */
[----:B------:R-:W-:Y:S01]  /*b000*/  F2FP.BF16.F32.PACK_AB R163, RZ, R163 ;  /* 0x000000a3ffa3723e */ /* 0x000fe200000010ff */
[----:B------:R-:W-:Y:S01]  /*b010*/  FMUL R155, R155, R192 ;  /* 0x000000c09b9b7220 */ /* 0x000fe20000400000 */
[----:B------:R-:W-:Y:S01]  /*b020*/  F2FP.BF16.F32.PACK_AB R164, RZ, R164 ;  /* 0x000000a4ffa4723e */ /* 0x000fe200000010ff */
[----:B------:R-:W-:Y:S01]  /*b030*/  @P2 STG.E.U16 desc[UR36][R176.64+0x12], R183 ;  /* 0x000012b7b0002986 */ /* 0x000fe2000c101524 */
[----:B------:R-:W-:Y:S01]  /*b040*/  ISETP.GT.AND P2, PT, R5, 0x100, PT ;  /* 0x000001000500780c */ /* 0x000fe20003f44270 */
[-C--:B------:R-:W-:Y:S01]  /*b050*/  FMUL R156, R156, R192.reuse ;  /* 0x000000c09c9c7220 */ /* 0x080fe20000400000 */
[----:B------:R-:W-:Y:S01]  /*b060*/  F2FP.BF16.F32.PACK_AB R165, RZ, R165 ;  /* 0x000000a5ffa5723e */ /* 0x000fe200000010ff */
[-C--:B------:R-:W-:Y:S01]  /*b070*/  FMUL R157, R157, R192.reuse ;  /* 0x000000c09d9d7220 */ /* 0x080fe20000400000 */
[----:B------:R-:W-:Y:S01]  /*b080*/  ISETP.GT.AND P1, PT, R4, RZ, P2 ;  /* 0x000000ff0400720c */ /* 0x000fe20001724270 */
        /* <DEDUP_REMOVED lines=12> */
[----:B------:R-:W-:Y:S01]  /*b150*/  @P1 STG.E.U16 desc[UR36][R20.64], R14 ;  /* 0x0000000e14001986 */ /* 0x000fe2000c101524 */
        /* <DEDUP_REMOVED lines=11> */
[----:B------:R-:W-:Y:S01]  /*b210*/  FMUL R137, R137, R192 ;  /* 0x000000c089897220 */ /* 0x000fe20000400000 */
[----:B------:R-:W-:Y:S01]  /*b220*/  F2FP.BF16.F32.PACK_AB R145, RZ, R145 ;  /* 0x00000091ff91723e */ /* 0x000fe200000010ff */
[----:B------:R0:W-:Y:S01]  /*b230*/  @P1 STG.E.U16 desc[UR36][R20.64+0x2], R169 ;  /* 0x000002a914001986 */ /* 0x0001e2000c101524 */
[----:B------:R-:W-:Y:S01]  /*b240*/  IADD3 R168, P1, R15, R20, RZ ;  /* 0x000000140fa87210 */ /* 0x000fe20007f3e0ff */
        /* <DEDUP_REMOVED lines=10> */
[----:B0-----:R-:W-:Y:S01]  /*b2f0*/  IMAD.X R169, R3, 0x1, R21, P1 ;  /* 0x0000000103a97824 */ /* 0x001fe200008e0615 */
        /* <DEDUP_REMOVED lines=60> */
[----:B0-----:R-:W-:Y:S01]  /*b6c0*/  IADD3 R168, P6, R20, R15, RZ ;  /* 0x0000000f14a87210 */ /* 0x001fe20007fde0ff */
[----:B------:R-:W-:Y:S01]  /*b6d0*/  FMUL R105, R105, R192 ;  /* 0x000000c069697220 */ /* 0x000fe20000400000 */
[----:B------:R-:W-:Y:S01]  /*b6e0*/  F2FP.BF16.F32.PACK_AB R112, RZ, R112 ;  /* 0x00000070ff70723e */ /* 0x000fe200000010ff */
[-C--:B------:R-:W-:Y:S01]  /*b6f0*/  FMUL R106, R106, R192.reuse ;  /* 0x000000c06a6a7220 */ /* 0x080fe20000400000 */
[----:B------:R-:W-:Y:S01]  /*b700*/  F2FP.BF16.F32.PACK_AB R113, RZ, R113 ;  /* 0x00000071ff71723e */ /* 0x000fe200000010ff */
[--C-:B------:R-:W-:Y:S01]  /*b710*/  IMAD.X R169, R21, 0x1, R3.reuse, P6 ;  /* 0x0000000115a97824 */ /* 0x100fe200030e0603 */
        /* <DEDUP_REMOVED lines=147> */
[-C--:B------:R-:W-:Y:S01]  /*c050*/  FMUL R41, R41, R192.reuse ;  /* 0x000000c029297220 */ /* 0x080fe20000400000 */
[----:B------:R-:W-:Y:S01]  /*c060*/  PRMT R0, R153, 0x7610, R0 ;  /* 0x0000761099007816 */ /* 0x000fe20000000000 */
        /* <DEDUP_REMOVED lines=10> */
[----:B------:R0:W-:Y:S01]  /*c110*/  @P6 STG.E.U16 desc[UR36][R202.64+0x20], R152 ;  /* 0x00002098ca006986 */ /* 0x0001e2000c101524 */
[----:B------:R-:W-:Y:S01]  /*c120*/  ISETP.GT.AND P6, PT, R4, 0x11, P0 ;  /* 0x000000110400780c */ /* 0x000fe200007c4270 */
        /* <DEDUP_REMOVED lines=12> */
[----:B0-----:R-:W-:Y:S01]  /*c1f0*/  @P6 IMAD.MOV.U32 R152, RZ, RZ, R202 ;  /* 0x000000ffff986224 */ /* 0x001fe200078e00ca */
[----:B------:R-:W-:Y:S01]  /*c200*/  @P6 MOV R153, R203 ;  /* 0x000000cb00996202 */ /* 0x000fe20000000f00 */
[-C--:B------:R-:W-:Y:S01]  /*c210*/  FMUL R37, R37, R192.reuse ;  /* 0x000000c025257220 */ /* 0x080fe20000400000 */
[----:B------:R-:W-:Y:S01]  /*c220*/  F2FP.BF16.F32.PACK_AB R43, RZ, R43 ;  /* 0x0000002bff2b723e */ /* 0x000fe200000010ff */
[----:B------:R-:W-:Y:S01]  /*c230*/  FMUL R38, R38, R192 ;  /* 0x000000c026267220 */ /* 0x000fe20000400000 */
[----:B------:R-:W-:Y:S01]  /*c240*/  F2FP.BF16.F32.PACK_AB R45, RZ, R45 ;  /* 0x0000002dff2d723e */ /* 0x000fe200000010ff */
[----:B------:R0:W-:Y:S01]  /*c250*/  @P6 STG.E.U16 desc[UR36][R152.64+0x22], R0 ;  /* 0x0000220098006986 */ /* 0x0001e2000c101524 */
[----:B------:R-:W-:Y:S01]  /*c260*/  IADD3 R20, P6, R15, R202, RZ ;  /* 0x000000ca0f147210 */ /* 0x000fe20007fde0ff */
[----:B------:R-:W-:Y:S01]  /*c270*/  FMUL R39, R39, R192 ;  /* 0x000000c027277220 */ /* 0x000fe20000400000 */
[----:B------:R-:W-:Y:S01]  /*c280*/  F2FP.BF16.F32.PACK_AB R44, RZ, R44 ;  /* 0x0000002cff2c723e */ /* 0x000fe200000010ff */
[----:B------:R-:W-:Y:S01]  /*c290*/  FMUL R24, R24, R192 ;  /* 0x000000c018187220 */ /* 0x000fe20000400000 */
[----:B------:R-:W-:Y:S01]  /*c2a0*/  F2FP.BF16.F32.PACK_AB R46, RZ, R46 ;  /* 0x0000002eff2e723e */ /* 0x000fe200000010ff */
[----:B------:R-:W-:Y:S01]  /*c2b0*/  IMAD.X R21, R203, 0x1, R3, P6 ;  /* 0x00000001cb157824 */ /* 0x000fe200030e0603 */
[----:B------:R-:W-:Y:S01]  /*c2c0*/  IADD3 R14, P6, R15, R12, RZ ;  /* 0x0000000c0f0e7210 */ /* 0x000fe20007fde0ff */
[-C--:B------:R-:W-:Y:S01]  /*c2d0*/  FMUL R25, R25, R192.reuse ;  /* 0x000000c019197220 */ /* 0x080fe20000400000 */
[----:B------:R-:W-:Y:S01]  /*c2e0*/  F2FP.BF16.F32.PACK_AB R47, RZ, R47 ;  /* 0x0000002fff2f723e */ /* 0x000fe200000010ff */
[----:B------:R-:W-:Y:S01]  /*c2f0*/  FMUL R26, R26, R192 ;  /* 0x000000c01a1a7220 */ /* 0x000fe20000400000 */
[----:B------:R-:W-:Y:S01]  /*c300*/  F2FP.BF16.F32.PACK_AB R32, RZ, R32 ;  /* 0x00000020ff20723e */ /* 0x000fe200000010ff */
[----:B------:R-:W-:Y:S01]  /*c310*/  IMAD.X R15, R3, 0x1, R13, P6 ;  /* 0x00000001030f7824 */ /* 0x000fe200030e060d */
        /* <DEDUP_REMOVED lines=10> */
[----:B------:R-:W-:-:S02]  /*c3c0*/  F2FP.BF16.F32.PACK_AB R37, RZ, R37 ;  /* 0x00000025ff25723e */ /* 0x000fc400000010ff */
[----:B------:R-:W-:Y:S01]  /*c3d0*/  F2FP.BF16.F32.PACK_AB R38, RZ, R38 ;  /* 0x00000026ff26723e */ /* 0x000fe200000010ff */
[----:B------:R-:W-:Y:S01]  /*c3e0*/  @P6 STG.E.U16 desc[UR36][R20.64+0x20], R154 ;  /* 0x0000209a14006986 */ /* 0x000fe2000c101524 */
[----:B------:R-:W-:Y:S02]  /*c3f0*/  ISETP.GT.AND P6, PT, R4, 0x11, P3 ;  /* 0x000000110400780c */ /* 0x000fe40001fc4270 */
[----:B------:R-:W-:Y:S02]  /*c400*/  F2FP.BF16.F32.PACK_AB R39, RZ, R39 ;  /* 0x00000027ff27723e */ /* 0x000fe400000010ff */
[----:B------:R-:W-:Y:S02]  /*c410*/  F2FP.BF16.F32.PACK_AB R24, RZ, R24 ;  /* 0x00000018ff18723e */ /* 0x000fe400000010ff */
[----:B------:R-:W-:Y:S02]  /*c420*/  F2FP.BF16.F32.PACK_AB R25, RZ, R25 ;  /* 0x00000019ff19723e */ /* 0x000fe400000010ff */
[----:B------:R-:W-:-:S02]  /*c430*/  F2FP.BF16.F32.PACK_AB R26, RZ, R26 ;  /* 0x0000001aff1a723e */ /* 0x000fc400000010ff */
[----:B------:R-:W-:Y:S02]  /*c440*/  F2FP.BF16.F32.PACK_AB R27, RZ, R27 ;  /* 0x0000001bff1b723e */ /* 0x000fe400000010ff */
[----:B------:R-:W-:Y:S01]  /*c450*/  F2FP.BF16.F32.PACK_AB R28, RZ, R28 ;  /* 0x0000001cff1c723e */ /* 0x000fe200000010ff */
[----:B------:R-:W-:Y:S01]  /*c460*/  @P6 STG.E.U16 desc[UR36][R20.64+0x22], R155 ;  /* 0x0000229b14006986 */ /* 0x000fe2000c101524 */
[----:B------:R-:W-:Y:S02]  /*c470*/  ISETP.GT.AND P6, PT, R4, 0x18, P0 ;  /* 0x000000180400780c */ /* 0x000fe400007c4270 */
[----:B------:R-:W-:Y:S02]  /*c480*/  F2FP.BF16.F32.PACK_AB R29, RZ, R29 ;  /* 0x0000001dff1d723e */ /* 0x000fe400000010ff */
[----:B------:R-:W-:Y:S02]  /*c490*/  F2FP.BF16.F32.PACK_AB R30, RZ, R30 ;  /* 0x0000001eff1e723e */ /* 0x000fe400000010ff */
[----:B------:R-:W-:-:S07]  /*c4a0*/  F2FP.BF16.F32.PACK_AB R31, RZ, R31 ;  /* 0x0000001fff1f723e */ /* 0x000fce00000010ff */
[----:B0-----:R-:W-:Y:S02]  /*c4b0*/  @P6 IMAD.MOV.U32 R152, RZ, RZ, R202 ;  /* 0x000000ffff986224 */ /* 0x001fe400078e00ca */
[----:B------:R-:W-:-:S05]  /*c4c0*/  @P6 IMAD.MOV.U32 R153, RZ, RZ, R203 ;  /* 0x000000ffff996224 */ /* 0x000fca00078e00cb */
[----:B------:R0:W-:Y:S01]  /*c4d0*/  @P6 STG.E.U16 desc[UR36][R152.64+0x30], R156 ;  /* 0x0000309c98006986 */ /* 0x0001e2000c101524 */
[----:B------:R-:W-:-:S13]  /*c4e0*/  ISETP.GT.AND P6, PT, R4, 0x19, P0 ;  /* 0x000000190400780c */ /* 0x000fda00007c4270 */
[----:B0-----:R-:W-:Y:S02]  /*c4f0*/  @P6 IMAD.MOV.U32 R152, RZ, RZ, R202 ;  /* 0x000000ffff986224 */ /* 0x001fe400078e00ca */
[----:B------:R-:W-:-:S05]  /*c500*/  @P6 IMAD.MOV.U32 R153, RZ, RZ, R203 ;  /* 0x000000ffff996224 */ /* 0x000fca00078e00cb */
[----:B------:R-:W-:Y:S01]  /*c510*/  @P6 STG.E.U16 desc[UR36][R152.64+0x32], R157 ;  /* 0x0000329d98006986 */ /* 0x000fe2000c101524 */
[----:B------:R-:W-:-:S13]  /*c520*/  ISETP.GT.AND P6, PT, R4, 0x18, P3 ;  /* 0x000000180400780c */ /* 0x000fda0001fc4270 */
        /* <DEDUP_REMOVED lines=8> */
[----:B------:R0:W-:Y:S01]  /*c5b0*/  @P6 STG.E.U16 desc[UR36][R14.64+0x20], R146 ;  /* 0x000020920e006986 */ /* 0x0001e2000c101524 */
        /* <DEDUP_REMOVED lines=27> */
[----:B0-----:R-:W-:Y:S01]  /*c770*/  @P6 IMAD.MOV.U32 R14, RZ, RZ, R202 ;  /* 0x000000ffff0e6224 */ /* 0x001fe200078e00ca */
[----:B------:R-:W-:-:S05]  /*c780*/  @P6 MOV R15, R203 ;  /* 0x000000cb000f6202 */ /* 0x000fca0000000f00 */
[----:B------:R0:W-:Y:S01]  /*c790*/  @P6 STG.E.U16 desc[UR36][R14.64+0x40], R128 ;  /* 0x000040800e006986 */ /* 0x0001e2000c101524 */
[----:B------:R-:W-:-:S13]  /*c7a0*/  ISETP.GT.AND P6, PT, R4, 0x21, P0 ;  /* 0x000000210400780c */ /* 0x000fda00007c4270 */
[----:B0-----:R-:W-:Y:S02]  /*c7b0*/  @P6 IMAD.MOV.U32 R14, RZ, RZ, R202 ;  /* 0x000000ffff0e6224 */ /* 0x001fe400078e00ca */
[----:B------:R-:W-:-:S05]  /*c7c0*/  @P6 IMAD.MOV.U32 R15, RZ, RZ, R203 ;  /* 0x000000ffff0f6224 */ /* 0x000fca00078e00cb */
        /* <DEDUP_REMOVED lines=241> */
[C---:B------:R-:W-:Y:S02]  /*d6e0*/  ISETP.GT.AND P6, PT, R4.reuse, 0x68, P4 ;  /* 0x000000680400780c */ /* 0x040fe400027c4270 */
[----:B------:R-:W-:-:S11]  /*d6f0*/  ISETP.GT.AND P4, PT, R4, 0x69, P4 ;  /* 0x000000690400780c */ /* 0x000fd60002784270 */
[----:B------:R-:W-:Y:S04]  /*d700*/  @P6 STG.E.U16 desc[UR36][R6.64+0xd0], R44 ;  /* 0x0000d02c06006986 */ /* 0x000fe8000c101524 */
[----:B------:R0:W-:Y:S01]  /*d710*/  @P4 STG.E.U16 desc[UR36][R6.64+0xd2], R45 ;  /* 0x0000d22d06004986 */ /* 0x0001e2000c101524 */
[C---:B------:R-:W-:Y:S02]  /*d720*/  ISETP.GT.AND P4, PT, R4.reuse, 0x68, P5 ;  /* 0x000000680400780c */ /* 0x040fe40002f84270 */
[----:B------:R-:W-:-:S11]  /*d730*/  ISETP.GT.AND P5, PT, R4, 0x69, P5 ;  /* 0x000000690400780c */ /* 0x000fd60002fa4270 */
[----:B------:R-:W-:Y:S01]  /*d740*/  @P4 STG.E.U16 desc[UR36][R8.64+0xd0], R46 ;  /* 0x0000d02e08004986 */ /* 0x000fe2000c101524 */
[----:B------:R-:W-:-:S03]  /*d750*/  ISETP.GT.AND P4, PT, R4, 0x60, P0 ;  /* 0x000000600400780c */ /* 0x000fc60000784270 */
[----:B------:R-:W-:Y:S01]  /*d760*/  @P5 STG.E.U16 desc[UR36][R8.64+0xd2], R47 ;  /* 0x0000d22f08005986 */ /* 0x000fe2000c101524 */
[----:B------:R-:W-:-:S09]  /*d770*/  ISETP.GT.AND P5, PT, R4, 0x61, P0 ;  /* 0x000000610400780c */ /* 0x000fd200007a4270 */
[----:B0-----:R-:W-:Y:S01]  /*d780*/  @P4 IMAD.MOV.U32 R6, RZ, RZ, R202 ;  /* 0x000000ffff064224 */ /* 0x001fe200078e00ca */
[----:B------:R-:W-:-:S05]  /*d790*/  @P4 MOV R7, R203 ;  /* 0x000000cb00074202 */ /* 0x000fca0000000f00 */
[----:B------:R0:W-:Y:S01]  /*d7a0*/  @P4 STG.E.U16 desc[UR36][R6.64+0xc0], R32 ;  /* 0x0000c02006004986 */ /* 0x0001e2000c101524 */
[----:B------:R-:W-:Y:S01]  /*d7b0*/  ISETP.GT.AND P4, PT, R4, 0x60, P3 ;  /* 0x000000600400780c */ /* 0x000fe20001f84270 */
[----:B0-----:R-:W-:Y:S02]  /*d7c0*/  @P5 IMAD.MOV.U32 R6, RZ, RZ, R202 ;  /* 0x000000ffff065224 */ /* 0x001fe400078e00ca */
[----:B------:R-:W-:-:S05]  /*d7d0*/  @P5 IMAD.MOV.U32 R7, RZ, RZ, R203 ;  /* 0x000000ffff075224 */ /* 0x000fca00078e00cb */
[----:B------:R0:W-:Y:S01]  /*d7e0*/  @P5 STG.E.U16 desc[UR36][R6.64+0xc2], R33 ;  /* 0x0000c22106005986 */ /* 0x0001e2000c101524 */
[----:B------:R-:W-:-:S04]  /*d7f0*/  ISETP.GT.AND P5, PT, R4, 0x61, P3 ;  /* 0x000000610400780c */ /* 0x000fc80001fa4270 */
[----:B0-----:R-:W-:Y:S02]  /*d800*/  @P4 IMAD.MOV.U32 R6, RZ, RZ, R20 ;  /* 0x000000ffff064224 */ /* 0x001fe400078e0014 */
[----:B------:R-:W-:-:S05]  /*d810*/  @P4 IMAD.MOV.U32 R7, RZ, RZ, R21 ;  /* 0x000000ffff074224 */ /* 0x000fca00078e0015 */
[----:B------:R0:W-:Y:S01]  /*d820*/  @P4 STG.E.U16 desc[UR36][R6.64+0xc0], R34 ;  /* 0x0000c02206004986 */ /* 0x0001e2000c101524 */
[C---:B------:R-:W-:Y:S02]  /*d830*/  ISETP.GT.AND P4, PT, R4.reuse, 0x68, P0 ;  /* 0x000000680400780c */ /* 0x040fe40000784270 */
[----:B------:R-:W-:Y:S01]  /*d840*/  ISETP.GT.AND P0, PT, R4, 0x69, P0 ;  /* 0x000000690400780c */ /* 0x000fe20000704270 */
[----:B0-----:R-:W-:Y:S02]  /*d850*/  @P5 IMAD.MOV.U32 R6, RZ, RZ, R20 ;  /* 0x000000ffff065224 */ /* 0x001fe400078e0014 */
[----:B------:R-:W-:-:S05]  /*d860*/  @P5 IMAD.MOV.U32 R7, RZ, RZ, R21 ;  /* 0x000000ffff075224 */ /* 0x000fca00078e0015 */
[----:B------:R0:W-:Y:S01]  /*d870*/  @P5 STG.E.U16 desc[UR36][R6.64+0xc2], R35 ;  /* 0x0000c22306005986 */ /* 0x0001e2000c101524 */
[C---:B------:R-:W-:Y:S02]  /*d880*/  ISETP.GT.AND P5, PT, R4.reuse, 0x68, P3 ;  /* 0x000000680400780c */ /* 0x040fe40001fa4270 */
[----:B------:R-:W-:Y:S01]  /*d890*/  ISETP.GT.AND P3, PT, R4, 0x69, P3 ;  /* 0x000000690400780c */ /* 0x000fe20001f64270 */
[----:B0-----:R-:W-:Y:S01]  /*d8a0*/  @P4 IMAD.MOV.U32 R6, RZ, RZ, R202 ;  /* 0x000000ffff064224 */ /* 0x001fe200078e00ca */
[----:B------:R-:W-:-:S05]  /*d8b0*/  @P4 MOV R7, R203 ;  /* 0x000000cb00074202 */ /* 0x000fca0000000f00 */
[----:B------:R0:W-:Y:S01]  /*d8c0*/  @P4 STG.E.U16 desc[UR36][R6.64+0xd0], R36 ;  /* 0x0000d02406004986 */ /* 0x0001e2000c101524 */
[----:B------:R-:W-:-:S03]  /*d8d0*/  ISETP.GT.AND P4, PT, R4, 0x60, P2 ;  /* 0x000000600400780c */ /* 0x000fc60001784270 */
[----:B------:R-:W-:Y:S01]  /*d8e0*/  @P0 STG.E.U16 desc[UR36][R202.64+0xd2], R37 ;  /* 0x0000d225ca000986 */ /* 0x000fe2000c101524 */
[----:B------:R-:W-:Y:S01]  /*d8f0*/  ISETP.GT.AND P0, PT, R4, 0x61, P2 ;  /* 0x000000610400780c */ /* 0x000fe20001704270 */
[----:B0-----:R-:W-:Y:S02]  /*d900*/  @P5 IMAD.MOV.U32 R6, RZ, RZ, R20 ;  /* 0x000000ffff065224 */ /* 0x001fe400078e0014 */
[----:B------:R-:W-:-:S05]  /*d910*/  @P5 IMAD.MOV.U32 R7, RZ, RZ, R21 ;  /* 0x000000ffff075224 */ /* 0x000fca00078e0015 */
[----:B------:R-:W-:Y:S01]  /*d920*/  @P5 STG.E.U16 desc[UR36][R6.64+0xd0], R38 ;  /* 0x0000d02606005986 */ /* 0x000fe2000c101524 */
[----:B------:R-:W-:-:S03]  /*d930*/  ISETP.GT.AND P5, PT, R4, 0x60, P1 ;  /* 0x000000600400780c */ /* 0x000fc60000fa4270 */
[----:B------:R-:W-:Y:S01]  /*d940*/  @P3 STG.E.U16 desc[UR36][R20.64+0xd2], R39 ;  /* 0x0000d22714003986 */ /* 0x000fe2000c101524 */
[----:B------:R-:W-:-:S03]  /*d950*/  ISETP.GT.AND P3, PT, R4, 0x61, P1 ;  /* 0x000000610400780c */ /* 0x000fc60000f64270 */
[----:B------:R-:W-:Y:S01]  /*d960*/  @P4 STG.E.U16 desc[UR36][R12.64+0xc0], R24 ;  /* 0x0000c0180c004986 */ /* 0x000fe2000c101524 */
[C---:B------:R-:W-:Y:S02]  /*d970*/  ISETP.GT.AND P4, PT, R4.reuse, 0x68, P1 ;  /* 0x000000680400780c */ /* 0x040fe40000f84270 */
[C---:B------:R-:W-:Y:S01]  /*d980*/  ISETP.GT.AND P1, PT, R4.reuse, 0x69, P1 ;  /* 0x000000690400780c */ /* 0x040fe20000f24270 */
[----:B------:R-:W-:Y:S01]  /*d990*/  @P0 STG.E.U16 desc[UR36][R12.64+0xc2], R25 ;  /* 0x0000c2190c000986 */ /* 0x000fe2000c101524 */
[C---:B------:R-:W-:Y:S01]  /*d9a0*/  ISETP.GT.AND P0, PT, R4.reuse, 0x68, P2 ;  /* 0x000000680400780c */ /* 0x040fe20001704270 */
[----:B------:R-:W-:Y:S01]  /*d9b0*/  @P5 IMAD.MOV.U32 R5, RZ, RZ, R11 ;  /* 0x000000ffff055224 */ /* 0x000fe200078e000b */
[----:B------:R-:W-:Y:S01]  /*d9c0*/  ISETP.GT.AND P2, PT, R4, 0x69, P2 ;  /* 0x000000690400780c */ /* 0x000fe20001744270 */
[----:B------:R-:W-:-:S05]  /*d9d0*/  @P5 IMAD.MOV.U32 R4, RZ, RZ, R10 ;  /* 0x000000ffff045224 */ /* 0x000fca00078e000a */
[----:B------:R0:W-:Y:S02]  /*d9e0*/  @P5 STG.E.U16 desc[UR36][R4.64+0xc0], R26 ;  /* 0x0000c01a04005986 */ /* 0x0001e4000c101524 */
[----:B0-----:R-:W-:Y:S02]  /*d9f0*/  @P3 IMAD.MOV.U32 R4, RZ, RZ, R10 ;  /* 0x000000ffff043224 */ /* 0x001fe400078e000a */
[----:B------:R-:W-:-:S05]  /*da00*/  @P3 IMAD.MOV.U32 R5, RZ, RZ, R11 ;  /* 0x000000ffff053224 */ /* 0x000fca00078e000b */
[----:B------:R0:W-:Y:S04]  /*da10*/  @P3 STG.E.U16 desc[UR36][R4.64+0xc2], R27 ;  /* 0x0000c21b04003986 */ /* 0x0001e8000c101524 */
[----:B------:R1:W-:Y:S04]  /*da20*/  @P0 STG.E.U16 desc[UR36][R12.64+0xd0], R28 ;  /* 0x0000d01c0c000986 */ /* 0x0003e8000c101524 */
[----:B------:R1:W-:Y:S01]  /*da30*/  @P2 STG.E.U16 desc[UR36][R12.64+0xd2], R29 ;  /* 0x0000d21d0c002986 */ /* 0x0003e2000c101524 */
[----:B0-----:R-:W-:Y:S01]  /*da40*/  @P4 IMAD.MOV.U32 R4, RZ, RZ, R10 ;  /* 0x000000ffff044224 */ /* 0x001fe200078e000a */
[----:B------:R-:W-:-:S05]  /*da50*/  @P4 MOV R5, R11 ;  /* 0x0000000b00054202 */ /* 0x000fca0000000f00 */
[----:B------:R1:W-:Y:S04]  /*da60*/  @P4 STG.E.U16 desc[UR36][R4.64+0xd0], R30 ;  /* 0x0000d01e04004986 */ /* 0x0003e8000c101524 */
[----:B------:R1:W-:Y:S02]  /*da70*/  @P1 STG.E.U16 desc[UR36][R10.64+0xd2], R31 ;  /* 0x0000d21f0a001986 */ /* 0x0003e4000c101524 */
.L_x_363:
[----:B------:R-:W-:Y:S05]  /*da80*/  BSYNC B0 ;  /* 0x0000000000007941 */ /* 0x000fea0003800000 */
.L_x_35:
[----:B------:R-:W-:Y:S01]  /*da90*/  ULDC UR4, c[0x0][0xc] ;  /* 0x0000030000047ab9 */ /* 0x000fe20000000800 */
[----:B------:R-:W-:Y:S01]  /*daa0*/  ULDC UR5, c[0x0][0x10] ;  /* 0x0000040000057ab9 */ /* 0x000fe20000000800 */
[----:B0-----:R-:W0:Y:S01]  /*dab0*/  LDC R3, c[0x0][0x14] ;  /* 0x00000500ff037b82 */ /* 0x001e220000000800 */
[----:B------:R-:W-:Y:S01]  /*dac0*/  UIMAD.WIDE.U32 UR4, UR4, UR5, URZ ;  /* 0x00000005040472a5 */ /* 0x000fe2000f8e003f */
[----:B-1----:R-:W-:Y:S01]  /*dad0*/  IMAD.MOV.U32 R4, RZ, RZ, R22 ;  /* 0x000000ffff047224 */ /* 0x002fe200078e0016 */
[----:B------:R-:W-:Y:S01]  /*dae0*/  PRMT R0, RZ, 0x7610, R0 ;  /* 0x00007610ff007816 */ /* 0x000fe20000000000 */
[----:B------:R-:W-:Y:S02]  /*daf0*/  IMAD.MOV.U32 R5, RZ, RZ, R19 ;  /* 0x000000ffff057224 */ /* 0x000fe400078e0013 */
[----:B------:R-:W-:Y:S02]  /*db00*/  IMAD.MOV.U32 R17, RZ, RZ, -0x1 ;  /* 0xffffffffff117424 */ /* 0x000fe400078e00ff */
[----:B0-----:R-:W-:-:S04]  /*db10*/  IMAD.WIDE.U32 R4, R3, UR4, R4 ;  /* 0x0000000403047c25 */ /* 0x001fc8000f8e0004 */
[----:B------:R-:W-:Y:S01]  /*db20*/  IMAD R3, R3, UR5, RZ ;  /* 0x0000000503037c24 */ /* 0x000fe2000f8e02ff */
[----:B------:R-:W-:Y:S01]  /*db30*/  ULDC.64 UR4, c[0x0][0x650] ;  /* 0x0001940000047ab9 */ /* 0x000fe20000000a00 */
[----:B------:R-:W-:Y:S01]  /*db40*/  IMAD.MOV.U32 R22, RZ, RZ, R4 ;  /* 0x000000ffff167224 */ /* 0x000fe200078e0004 */
[----:B------:R-:W-:Y:S01]  /*db50*/  ISETP.GE.U32.AND P0, PT, R4, UR4, PT ;  /* 0x0000000404007c0c */ /* 0x000fe2000bf06070 */
[----:B------:R-:W-:Y:S02]  /*db60*/  IMAD.IADD R19, R5, 0x1, R3 ;  /* 0x0000000105137824 */ /* 0x000fe400078e0203 */
[----:B------:R-:W-:-:S03]  /*db70*/  IMAD.MOV.U32 R3, RZ, RZ, -0x1 ;  /* 0xffffffffff037424 */ /* 0x000fc600078e00ff */
[----:B------:R-:W-:Y:S02]  /*db80*/  ISETP.GE.U32.AND.EX P0, PT, R19, UR5, PT, P0 ;  /* 0x0000000513007c0c */ /* 0x000fe4000bf06100 */
[----:B------:R0:W-:Y:S11]  /*db90*/  STL [R1], R3 ;  /* 0x0000000301007387 */ /* 0x0001f60000100800 */
[----:B0-----:R-:W-:Y:S05]  /*dba0*/  @P0 BRA `(.L_x_364) ;  /* 0x0000000400740947 */ /* 0x001fea0003800000 */
[----:B----4-:R-:W0:Y:S01]  /*dbb0*/  S2R R12, SR_CTAID.X ;  /* 0x00000000000c7919 */ /* 0x010e220000002500 */
[----:B------:R-:W1:Y:S01]  /*dbc0*/  LDC.64 R10, c[0x0][0x628] ;  /* 0x00018a00ff0a7b82 */ /* 0x000e620000000a00 */
[----:B------:R-:W-:Y:S01]  /*dbd0*/  ULDC UR4, c[0x0][0x150] ;  /* 0x0000540000047ab9 */ /* 0x000fe20000000800 */
[----:B------:R-:W-:Y:S01]  /*dbe0*/  IMAD.MOV.U32 R8, RZ, RZ, R22 ;  /* 0x000000ffff087224 */ /* 0x000fe200078e0016 */
[----:B------:R-:W4:Y:S01]  /*dbf0*/  S2R R24, SR_CTAID.Y ;  /* 0x0000000000187919 */ /* 0x000f220000002600 */
[----:B------:R-:W-:-:S04]  /*dc00*/  MOV R9, R19 ;  /* 0x0000001300097202 */ /* 0x000fc80000000f00 */
[----:B------:R-:W2:Y:S08]  /*dc10*/  LDC R21, c[0x0][0x144] ;  /* 0x00005100ff157b82 */ /* 0x000eb00000000800 */
[----:B------:R-:W2:Y:S08]  /*dc20*/  LDC R0, c[0x0][0x630] ;  /* 0x00018c00ff007b82 */ /* 0x000eb00000000800 */
[----:B------:R-:W2:Y:S01]  /*dc30*/  LDC.64 R14, c[0x0][0x620] ;  /* 0x00018800ff0e7b82 */ /* 0x000ea20000000a00 */
[----:B-1----:R-:W-:-:S04]  /*dc40*/  ISETP.NE.U32.AND P0, PT, R10, RZ, PT ;  /* 0x000000ff0a00720c */ /* 0x002fc80003f05070 */
[----:B------:R-:W-:Y:S02]  /*dc50*/  ISETP.NE.AND.EX P0, PT, R11, RZ, PT, P0 ;  /* 0x000000ff0b00720c */ /* 0x000fe40003f05300 */
[----:B0-----:R-:W-:-:S05]  /*dc60*/  I2FP.F32.U32 R3, R12 ;  /* 0x0000000c00037245 */ /* 0x001fca0000201000 */
[----:B------:R-:W-:-:S04]  /*dc70*/  FMUL R3, R3, UR4 ;  /* 0x0000000403037c20 */ /* 0x000fc80008400000 */
[----:B------:R0:W1:Y:S02]  /*dc80*/  F2I.U32.TRUNC.NTZ R20, R3 ;  /* 0x0000000300147305 */ /* 0x000064000020f000 */
[----:B----4-:R-:W-:Y:S05]  /*dc90*/  @!P0 BRA `(.L_x_365) ;  /* 0x0000000000288947 */ /* 0x010fea0003800000 */
[----:B0-----:R-:W0:Y:S02]  /*dca0*/  LDC R3, c[0x0][0x634] ;  /* 0x00018d00ff037b82 */ /* 0x001e240000000800 */
[----:B0-----:R-:W-:-:S05]  /*dcb0*/  IADD3 R3, P0, R22, R3, RZ ;  /* 0x0000000316037210 */ /* 0x001fca0007f1e0ff */
[----:B------:R-:W-:-:S04]  /*dcc0*/  IMAD.X R13, RZ, RZ, R19, P0 ;  /* 0x000000ffff0d7224 */ /* 0x000fc800000e0613 */
[----:B------:R-:W-:-:S04]  /*dcd0*/  IMAD.WIDE.U32 R4, R13, R10, RZ ;  /* 0x0000000a0d047225 */ /* 0x000fc800078e00ff */
[----:B------:R-:W-:-:S04]  /*dce0*/  IMAD.WIDE.U32 R6, P0, R3, R11, R4 ;  /* 0x0000000b03067225 */ /* 0x000fc80007800004 */
[----:B------:R-:W-:-:S04]  /*dcf0*/  IMAD.WIDE.U32 R4, R3, R10, RZ ;  /* 0x0000000a03047225 */ /* 0x000fc800078e00ff */
[----:B------:R-:W-:Y:S01]  /*dd00*/  IMAD.X R9, RZ, RZ, RZ, P0 ;  /* 0x000000ffff097224 */ /* 0x000fe200000e06ff */
[----:B------:R-:W-:Y:S01]  /*dd10*/  IADD3 RZ, P0, R5, R6, RZ ;  /* 0x0000000605ff7210 */ /* 0x000fe20007f1e0ff */
[----:B------:R-:W-:-:S04]  /*dd20*/  IMAD.MOV.U32 R8, RZ, RZ, R7 ;  /* 0x000000ffff087224 */ /* 0x000fc800078e0007 */
[----:B------:R-:W-:-:S08]  /*dd30*/  IMAD.WIDE.U32.X R8, R13, R11, R8, P0 ;  /* 0x0000000b0d087225 */ /* 0x000fd000000e0408 */
.L_x_365:
[-CC-:B--2---:R-:W-:Y:S01]  /*dd40*/  SHF.R.U64 R17, R8, R0.reuse, R9.reuse ;  /* 0x0000000008117219 */ /* 0x184fe20000001209 */
[----:B------:R-:W2:Y:S01]  /*dd50*/  LDC.64 R28, c[0x0][0x640] ;  /* 0x00019000ff1c7b82 */ /* 0x000ea20000000a00 */
[----:B------:R-:W-:Y:S01]  /*dd60*/  SHF.R.U32.HI R0, RZ, R0, R9 ;  /* 0x00000000ff007219 */ /* 0x000fe20000011609 */
[----:B------:R-:W-:Y:S01]  /*dd70*/  IMAD.MOV.U32 R4, RZ, RZ, R22 ;  /* 0x000000ffff047224 */ /* 0x000fe200078e0016 */
[----:B0-----:R-:W-:Y:S01]  /*dd80*/  IADD3 R3, P0, RZ, -R17, RZ ;  /* 0x80000011ff037210 */ /* 0x001fe20007f1e0ff */
[----:B-1----:R-:W-:Y:S01]  /*dd90*/  IMAD.MOV R20, RZ, RZ, -R20 ;  /* 0x000000ffff147224 */ /* 0x002fe200078e0a14 */
[----:B------:R-:W-:Y:S01]  /*dda0*/  ULDC UR4, c[0x0][0x154] ;  /* 0x0000550000047ab9 */ /* 0x000fe20000000800 */
[----:B------:R-:W-:Y:S02]  /*ddb0*/  IMAD.MOV.U32 R7, RZ, RZ, 0x1 ;  /* 0x00000001ff077424 */ /* 0x000fe400078e00ff */
[----:B------:R-:W0:Y:S01]  /*ddc0*/  LDC R6, c[0x0][0x618] ;  /* 0x00018600ff067b82 */ /* 0x000e220000000800 */
[----:B------:R-:W-:-:S02]  /*ddd0*/  IMAD.X R5, RZ, RZ, ~R0, P0 ;  /* 0x000000ffff057224 */ /* 0x000fc400000e0e00 */
[----:B------:R-:W-:Y:S02]  /*dde0*/  IMAD R21, R21, R20, R12 ;  /* 0x0000001415157224 */ /* 0x000fe400078e020c */
[-C--:B------:R-:W-:Y:S02]  /*ddf0*/  IMAD R0, R5, R14.reuse, RZ ;  /* 0x0000000e05007224 */ /* 0x080fe400078e02ff */
[----:B------:R-:W-:Y:S01]  /*de00*/  IMAD.MOV.U32 R5, RZ, RZ, R19 ;  /* 0x000000ffff057224 */ /* 0x000fe200078e0013 */
[----:B------:R-:W1:Y:S01]  /*de10*/  LDC R8, c[0x0][0x608] ;  /* 0x00018200ff087b82 */ /* 0x000e620000000800 */
[----:B------:R-:W-:-:S04]  /*de20*/  IMAD.WIDE.U32 R4, R3, R14, R4 ;  /* 0x0000000e03047225 */ /* 0x000fc800078e0004 */
[----:B------:R-:W-:-:S03]  /*de30*/  IMAD R3, R3, R15, R0 ;  /* 0x0000000f03037224 */ /* 0x000fc600078e0200 */
[----:B------:R-:W4:Y:S01]  /*de40*/  LDC R26, c[0x0][0x658] ;  /* 0x00019600ff1a7b82 */ /* 0x000f220000000800 */
[----:B------:R-:W-:Y:S02]  /*de50*/  I2FP.F32.U32 R0, R24 ;  /* 0x0000001800007245 */ /* 0x000fe40000201000 */
[----:B--2---:R-:W-:Y:S02]  /*de60*/  ISETP.NE.U32.AND P0, PT, R28, RZ, PT ;  /* 0x000000ff1c00720c */ /* 0x004fe40003f05070 */
[----:B------:R-:W-:Y:S01]  /*de70*/  IADD3 R3, R5, R3, RZ ;  /* 0x0000000305037210 */ /* 0x000fe20007ffe0ff */
[----:B------:R-:W-:Y:S01]  /*de80*/  FMUL R0, R0, UR4 ;  /* 0x0000000400007c20 */ /* 0x000fe20008400000 */
[----:B------:R-:W-:Y:S01]  /*de90*/  ISETP.NE.AND.EX P0, PT, R29, RZ, PT, P0 ;  /* 0x000000ff1d00720c */ /* 0x000fe20003f05300 */
[----:B------:R-:W2:Y:S01]  /*dea0*/  LDC R15, c[0x0][0x148] ;  /* 0x00005200ff0f7b82 */ /* 0x000ea20000000800 */
[-CC-:B0-----:R-:W-:Y:S01]  /*deb0*/  SHF.R.U64 R12, R4, R6.reuse, R3.reuse ;  /* 0x00000006040c7219 */ /* 0x181fe20000001203 */
[----:B------:R0:W0:Y:S01]  /*dec0*/  F2I.U32.TRUNC.NTZ R13, R0 ;  /* 0x00000000000d7305 */ /* 0x000022000020f000 */
[----:B------:R-:W-:Y:S01]  /*ded0*/  SHF.R.U32.HI R3, RZ, R6, R3 ;  /* 0x00000006ff037219 */ /* 0x000fe20000011603 */
[----:B------:R-:W-:-:S04]  /*dee0*/  IMAD.MOV.U32 R5, RZ, RZ, -0x1 ;  /* 0xffffffffff057424 */ /* 0x000fc800078e00ff */
[----:B------:R-:W0:Y:S01]  /*def0*/  LDC R20, c[0x0][0x600] ;  /* 0x00018000ff147b82 */ /* 0x000e220000000800 */
[-CC-:B-1----:R-:W-:Y:S02]  /*df00*/  SHF.R.U64 R10, R12, R8.reuse, R3.reuse ;  /* 0x000000080c0a7219 */ /* 0x182fe40000001203 */
[----:B------:R-:W-:-:S05]  /*df10*/  SHF.R.U32.HI R3, RZ, R8, R3 ;  /* 0x00000008ff037219 */ /* 0x000fca0000011603 */
[----:B------:R-:W1:Y:S01]  /*df20*/  LDC R27, c[0x0][0x648] ;  /* 0x00019200ff1b7b82 */ /* 0x000e620000000800 */
[-C--:B----4-:R-:W-:Y:S02]  /*df30*/  SHF.L.U32 R4, R5, R26.reuse, RZ ;  /* 0x0000001a05047219 */ /* 0x090fe400000006ff */
[--C-:B------:R-:W-:Y:S02]  /*df40*/  SHF.R.U64 R14, R10, R26, R3.reuse ;  /* 0x0000001a0a0e7219 */ /* 0x100fe40000001203 */
[----:B------:R-:W-:Y:S02]  /*df50*/  LOP3.LUT R25, RZ, R4, RZ, 0x33, !PT ;  /* 0x00000004ff197212 */ /* 0x000fe400078e33ff */
[-C--:B------:R-:W-:Y:S01]  /*df60*/  SHF.R.U32.HI R5, RZ, R26.reuse, R3 ;  /* 0x0000001aff057219 */ /* 0x080fe20000011603 */
[----:B------:R-:W4:Y:S01]  /*df70*/  LDC R30, c[0x0][0x638] ;  /* 0x00018e00ff1e7b82 */ /* 0x000f220000000800 */
[----:B------:R-:W-:Y:S01]  /*df80*/  SHF.L.U32 R218, R7, R26, RZ ;  /* 0x0000001a07da7219 */ /* 0x000fe200000006ff */
[----:B------:R-:W-:-:S06]  /*df90*/  IMAD.MOV.U32 R4, RZ, RZ, R14 ;  /* 0x000000ffff047224 */ /* 0x000fcc00078e000e */
[----:B------:R-:W0:Y:S01]  /*dfa0*/  LDC R31, c[0x0][0x610] ;  /* 0x00018400ff1f7b82 */ /* 0x000e220000000800 */
[----:B------:R-:W-:Y:S05]  /*dfb0*/  @!P0 BRA `(.L_x_366) ;  /* 0x0000000000288947 */ /* 0x000fea0003800000 */
[----:B------:R-:W3:Y:S02]  /*dfc0*/  LDC R3, c[0x0][0x64c] ;  /* 0x00019300ff037b82 */ /* 0x000ee40000000800 */
[----:B---3--:R-:W-:-:S05]  /*dfd0*/  IADD3 R3, P0, R14, R3, RZ ;  /* 0x000000030e037210 */ /* 0x008fca0007f1e0ff */
        /* <DEDUP_REMOVED lines=8> */
.L_x_366:
[----:B------:R-:W3:Y:S01]  /*e060*/  LDC R3, c[0x0][0x65c] ;  /* 0x00019700ff037b82 */ /* 0x000ee20000000800 */
[----:B01----:R-:W-:Y:S01]  /*e070*/  SHF.R.U64 R0, R4, R27, R5 ;  /* 0x0000001b04007219 */ /* 0x003fe20000001205 */
[----:B------:R-:W-:Y:S01]  /*e080*/  IMAD.MOV R13, RZ, RZ, -R13 ;  /* 0x000000ffff0d7224 */ /* 0x000fe200078e0a0d */
[----:B------:R-:W-:Y:S01]  /*e090*/  LOP3.LUT R5, R10, R25, RZ, 0xc0, !PT ;  /* 0x000000190a057212 */ /* 0x000fe200078ec0ff */
[----:B------:R-:W-:Y:S01]  /*e0a0*/  IMAD.MOV.U32 R4, RZ, RZ, 0x1 ;  /* 0x00000001ff047424 */ /* 0x000fe200078e00ff */
[----:B------:R-:W-:-:S03]  /*e0b0*/  IADD3 R7, R20, -0x1, RZ ;  /* 0xffffffff14077810 */ /* 0x000fc60007ffe0ff */
[----:B------:R-:W-:Y:S01]  /*e0c0*/  IMAD R218, R218, R0, R5 ;  /* 0x00000000dada7224 */ /* 0x000fe200078e0205 */
[----:B------:R-:W-:Y:S02]  /*e0d0*/  LOP3.LUT R5, R12, R7, RZ, 0xc0, !PT ;  /* 0x000000070c057212 */ /* 0x000fe400078ec0ff */
[----:B---3--:R-:W-:Y:S01]  /*e0e0*/  ISETP.NE.AND P0, PT, R3, 0x1, PT ;  /* 0x000000010300780c */ /* 0x008fe20003f05270 */
[----:B------:R-:W-:-:S04]  /*e0f0*/  IMAD.MOV R3, RZ, RZ, -R0 ;  /* 0x000000ffff037224 */ /* 0x000fc800078e0a00 */
[----:B----4-:R-:W-:-:S04]  /*e100*/  IMAD R0, R3, R30, R14 ;  /* 0x0000001e03007224 */ /* 0x010fc800078e020e */
[----:B------:R-:W-:Y:S01]  /*e110*/  IMAD R3, R0, R20, R5 ;  /* 0x0000001400037224 */ /* 0x000fe200078e0205 */
[----:B------:R-:W-:-:S03]  /*e120*/  PRMT R0, R4, 0x7610, R0 ;  /* 0x0000761004007816 */ /* 0x000fc60000000000 */
[----:B--2---:R-:W-:-:S04]  /*e130*/  @P0 IMAD R21, R15, R13, R24 ;  /* 0x0000000d0f150224 */ /* 0x004fc800078e0218 */
[----:B------:R-:W-:-:S05]  /*e140*/  IMAD R218, R218, R31, R21 ;  /* 0x0000001fdada7224 */ /* 0x000fca00078e0215 */
[----:B------:R-:W-:Y:S02]  /*e150*/  SEL R4, R3, R218, !P0 ;  /* 0x000000da03047207 */ /* 0x000fe40004000000 */
[----:B------:R-:W-:-:S03]  /*e160*/  SEL R218, R218, R3, !P0 ;  /* 0x00000003dada7207 */ /* 0x000fc60004000000 */
[----:B------:R0:W-:Y:S04]  /*e170*/  STL [R1], R4 ;  /* 0x0000000401007387 */ /* 0x0001e80000100800 */
.L_x_364:
[----:B------:R1:W-:Y:S01]  /*e180*/  STL [R1+0x4], R218 ;  /* 0x000004da01007387 */ /* 0x0003e20000100800 */
[----:B------:R-:W-:-:S13]  /*e190*/  LOP3.LUT P0, RZ, R0, 0xff, RZ, 0xc0, !PT ;  /* 0x000000ff00ff7812 */ /* 0x000fda000780c0ff */
[----:B-1----:R-:W-:Y:S05]  /*e1a0*/  @P0 BRA `(.L_x_367) ;  /* 0xffffff3000840947 */ /* 0x002fea000383ffff */
[----:B------:R-:W-:Y:S05]  /*e1b0*/  EXIT ;  /* 0x000000000000794d */ /* 0x000fea0003800000 */
.L_x_8:
[----:B0-----:R-:W-:Y:S01]  /*e1c0*/  ULDC.64 UR4, c[0x0][0x650] ;  /* 0x0001940000047ab9 */ /* 0x001fe20000000a00 */
[----:B------:R-:W-:Y:S01]  /*e1d0*/  PRMT R2, RZ, 0x7610, R2 ;  /* 0x00007610ff027816 */ /* 0x000fe20000000002 */
[----:B------:R-:W-:Y:S01]  /*e1e0*/  IMAD.MOV.U32 R12, RZ, RZ, -0x1 ;  /* 0xffffffffff0c7424 */ /* 0x000fe200078e00ff */
[----:B------:R-:W-:Y:S01]  /*e1f0*/  ISETP.GE.U32.AND P0, PT, R22, UR4, PT ;  /* 0x0000000416007c0c */ /* 0x000fe2000bf06070 */
[----:B------:R-:W-:Y:S02]  /*e200*/  IMAD.MOV.U32 R17, RZ, RZ, -0x1 ;  /* 0xffffffffff117424 */ /* 0x000fe400078e00ff */
[----:B------:R-:W-:Y:S01]  /*e210*/  IMAD.MOV.U32 R13, RZ, RZ, -0x1 ;  /* 0xffffffffff0d7424 */ /* 0x000fe200078e00ff */
[----:B------:R-:W-:-:S13]  /*e220*/  ISETP.GE.U32.AND.EX P0, PT, R19, UR5, PT, P0 ;  /* 0x0000000513007c0c */ /* 0x000fda000bf06100 */
[----:B------:R-:W-:Y:S05]  /*e230*/  @P0 BRA `(.L_x_368) ;  /* 0x0000000400340947 */ /* 0x000fea0003800000 */
        /* <DEDUP_REMOVED lines=9> */
[----:B0-----:R-:W-:-:S04]  /*e2d0*/  IADD3 R13, P0, R22, R9, RZ ;  /* 0x00000009160d7210 */ /* 0x001fc80007f1e0ff */
[----:B------:R-:W-:-:S05]  /*e2e0*/  IADD3.X R15, RZ, R19, RZ, P0, !PT ;  /* 0x00000013ff0f7210 */ /* 0x000fca00007fe4ff */
[----:B------:R-:W-:-:S04]  /*e2f0*/  IMAD.WIDE.U32 R8, R15, R16, RZ ;  /* 0x000000100f087225 */ /* 0x000fc800078e00ff */
[----:B------:R-:W-:-:S04]  /*e300*/  IMAD.WIDE.U32 R10, P0, R13, R17, R8 ;  /* 0x000000110d0a7225 */ /* 0x000fc80007800008 */
[----:B------:R-:W-:-:S04]  /*e310*/  IMAD.WIDE.U32 R8, R13, R16, RZ ;  /* 0x000000100d087225 */ /* 0x000fc800078e00ff */
[----:B------:R-:W-:Y:S01]  /*e320*/  IMAD.X R13, RZ, RZ, RZ, P0 ;  /* 0x000000ffff0d7224 */ /* 0x000fe200000e06ff */
[----:B------:R-:W-:Y:S01]  /*e330*/  IADD3 RZ, P0, R9, R10, RZ ;  /* 0x0000000a09ff7210 */ /* 0x000fe20007f1e0ff */
[----:B------:R-:W-:-:S04]  /*e340*/  IMAD.MOV.U32 R12, RZ, RZ, R11 ;  /* 0x000000ffff0c7224 */ /* 0x000fc800078e000b */
[----:B------:R-:W-:-:S08]  /*e350*/  IMAD.WIDE.U32.X R12, R15, R17, R12, P0 ;  /* 0x000000110f0c7225 */ /* 0x000fd000000e040c */
.L_x_369:
[----:B------:R-:W0:Y:S01]  /*e360*/  LDC.64 R26, c[0x0][0x640] ;  /* 0x00019000ff1a7b82 */ /* 0x000e220000000a00 */
[-C--:B------:R-:W-:Y:S01]  /*e370*/  SHF.R.U64 R16, R12, R2.reuse, R13 ;  /* 0x000000020c107219 */ /* 0x080fe2000000120d */
[----:B------:R-:W-:Y:S01]  /*e380*/  IMAD.MOV.U32 R23, RZ, RZ, R19 ;  /* 0x000000ffff177224 */ /* 0x000fe200078e0013 */
[----:B------:R-:W-:Y:S01]  /*e390*/  SHF.R.U32.HI R2, RZ, R2, R13 ;  /* 0x00000002ff027219 */ /* 0x000fe2000001160d */
[----:B------:R-:W-:Y:S01]  /*e3a0*/  IMAD.MOV.U32 R28, RZ, RZ, 0x1 ;  /* 0x00000001ff1c7424 */ /* 0x000fe200078e00ff */
[----:B------:R-:W-:-:S03]  /*e3b0*/  IADD3 R11, P0, RZ, -R16, RZ ;  /* 0x80000010ff0b7210 */ /* 0x000fc60007f1e0ff */
[----:B------:R-:W1:Y:S02]  /*e3c0*/  LDC R10, c[0x0][0x618] ;  /* 0x00018600ff0a7b82 */ /* 0x000e640000000800 */
[----:B------:R-:W-:-:S04]  /*e3d0*/  IMAD.X R9, RZ, RZ, ~R2, P0 ;  /* 0x000000ffff097224 */ /* 0x000fc800000e0e02 */
[-C--:B------:R-:W-:Y:S02]  /*e3e0*/  IMAD R2, R9, R20.reuse, RZ ;  /* 0x0000001409027224 */ /* 0x080fe400078e02ff */
[----:B------:R-:W2:Y:S01]  /*e3f0*/  LDC R12, c[0x0][0x608] ;  /* 0x00018200ff0c7b82 */ /* 0x000ea20000000800 */
[----:B------:R-:W-:-:S04]  /*e400*/  IMAD.WIDE.U32 R8, R11, R20, R22 ;  /* 0x000000140b087225 */ /* 0x000fc800078e0016 */
[----:B------:R-:W-:-:S03]  /*e410*/  IMAD R11, R11, R21, R2 ;  /* 0x000000150b0b7224 */ /* 0x000fc600078e0202 */
[----:B------:R-:W3:Y:S01]  /*e420*/  LDC R25, c[0x0][0x658] ;  /* 0x00019600ff197b82 */ /* 0x000ee20000000800 */
[----:B0-----:R-:W-:Y:S01]  /*e430*/  ISETP.NE.U32.AND P0, PT, R26, RZ, PT ;  /* 0x000000ff1a00720c */ /* 0x001fe20003f05070 */
[----:B------:R-:W-:-:S03]  /*e440*/  IMAD.IADD R9, R9, 0x1, R11 ;  /* 0x0000000109097824 */ /* 0x000fc600078e020b */
[----:B------:R-:W-:-:S03]  /*e450*/  ISETP.NE.AND.EX P0, PT, R27, RZ, PT, P0 ;  /* 0x000000ff1b00720c */ /* 0x000fc60003f05300 */
[----:B------:R-:W0:Y:S01]  /*e460*/  LDC R20, c[0x0][0x600] ;  /* 0x00018000ff147b82 */ /* 0x000e220000000800 */
[-CC-:B-1----:R-:W-:Y:S01]  /*e470*/  SHF.R.U64 R6, R8, R10.reuse, R9.reuse ;  /* 0x0000000a08067219 */ /* 0x182fe20000001209 */
[----:B------:R-:W-:Y:S01]  /*e480*/  IMAD.MOV.U32 R8, RZ, RZ, -0x1 ;  /* 0xffffffffff087424 */ /* 0x000fe200078e00ff */
[----:B------:R-:W-:-:S05]  /*e490*/  SHF.R.U32.HI R9, RZ, R10, R9 ;  /* 0x0000000aff097219 */ /* 0x000fca0000011609 */
[----:B------:R-:W1:Y:S01]  /*e4a0*/  LDC R23, c[0x0][0x648] ;  /* 0x00019200ff177b82 */ /* 0x000e620000000800 */
[-CC-:B--2---:R-:W-:Y:S02]  /*e4b0*/  SHF.R.U64 R17, R6, R12.reuse, R9.reuse ;  /* 0x0000000c06117219 */ /* 0x184fe40000001209 */
[----:B------:R-:W-:-:S05]  /*e4c0*/  SHF.R.U32.HI R2, RZ, R12, R9 ;  /* 0x0000000cff027219 */ /* 0x000fca0000011609 */
[----:B------:R-:W2:Y:S01]  /*e4d0*/  LDC R24, c[0x0][0x638] ;  /* 0x00018e00ff187b82 */ /* 0x000ea20000000800 */
[-C--:B---3--:R-:W-:Y:S02]  /*e4e0*/  SHF.L.U32 R8, R8, R25.reuse, RZ ;  /* 0x0000001908087219 */ /* 0x088fe400000006ff */
[-CC-:B------:R-:W-:Y:S02]  /*e4f0*/  SHF.R.U64 R21, R17, R25.reuse, R2.reuse ;  /* 0x0000001911157219 */ /* 0x180fe40000001202 */
[----:B------:R-:W-:Y:S02]  /*e500*/  LOP3.LUT R30, RZ, R8, RZ, 0x33, !PT ;  /* 0x00000008ff1e7212 */ /* 0x000fe400078e33ff */
[----:B------:R-:W-:Y:S01]  /*e510*/  SHF.R.U32.HI R9, RZ, R25, R2 ;  /* 0x00000019ff097219 */ /* 0x000fe20000011602 */
[----:B------:R-:W3:Y:S01]  /*e520*/  LDC R29, c[0x0][0x610] ;  /* 0x00018400ff1d7b82 */ /* 0x000ee20000000800 */
[----:B------:R-:W-:Y:S01]  /*e530*/  MOV R8, R21 ;  /* 0x0000001500087202 */ /* 0x000fe20000000f00 */
[----:B------:R-:W-:Y:S06]  /*e540*/  @!P0 BRA `(.L_x_370) ;  /* 0x0000000000288947 */ /* 0x000fec0003800000 */
[----:B------:R-:W4:Y:S02]  /*e550*/  LDC R2, c[0x0][0x64c] ;  /* 0x00019300ff027b82 */ /* 0x000f240000000800 */
[----:B----4-:R-:W-:-:S05]  /*e560*/  IADD3 R13, P0, R21, R2, RZ ;  /* 0x00000002150d7210 */ /* 0x010fca0007f1e0ff */
        /* <DEDUP_REMOVED lines=8> */
.L_x_370:
[----:B------:R-:W4:Y:S01]  /*e5f0*/  LDC R2, c[0x0][0x65c] ;  /* 0x00019700ff027b82 */ /* 0x000f220000000800 */
[----:B-1----:R-:W-:Y:S01]  /*e600*/  SHF.R.U64 R5, R8, R23, R9 ;  /* 0x0000001708057219 */ /* 0x002fe20000001209 */
[----:B0-----:R-:W-:Y:S01]  /*e610*/  VIADD R9, R20, 0xffffffff ;  /* 0xffffffff14097836 */ /* 0x001fe20000000000 */
[----:B------:R-:W-:Y:S01]  /*e620*/  SHF.L.U32 R28, R28, R25, RZ ;  /* 0x000000191c1c7219 */ /* 0x000fe200000006ff */
[----:B------:R-:W-:Y:S02]  /*e630*/  IMAD.MOV.U32 R13, RZ, RZ, R16 ;  /* 0x000000ffff0d7224 */ /* 0x000fe400078e0010 */
[----:B------:R-:W-:Y:S01]  /*e640*/  IMAD.MOV R8, RZ, RZ, -R5 ;  /* 0x000000ffff087224 */ /* 0x000fe200078e0a05 */
[----:B----4-:R-:W-:Y:S02]  /*e650*/  ISETP.NE.AND P0, PT, R2, 0x1, PT ;  /* 0x000000010200780c */ /* 0x010fe40003f05270 */
[----:B------:R-:W-:-:S11]  /*e660*/  LOP3.LUT R2, R17, R30, RZ, 0xc0, !PT ;  /* 0x0000001e11027212 */ /* 0x000fd600078ec0ff */
[----:B------:R-:W-:Y:S02]  /*e670*/  @P0 IMAD R3, R7, R14, R4 ;  /* 0x0000000e07030224 */ /* 0x000fe400078e0204 */
[----:B------:R-:W-:Y:S01]  /*e680*/  IMAD R4, R28, R5, R2 ;  /* 0x000000051c047224 */ /* 0x000fe200078e0202 */
[----:B------:R-:W-:Y:S01]  /*e690*/  LOP3.LUT R5, R6, R9, RZ, 0xc0, !PT ;  /* 0x0000000906057212 */ /* 0x000fe200078ec0ff */
[----:B--2---:R-:W-:Y:S02]  /*e6a0*/  IMAD R2, R8, R24, R21 ;  /* 0x0000001808027224 */ /* 0x004fe400078e0215 */
[----:B---3--:R-:W-:Y:S02]  /*e6b0*/  IMAD R3, R4, R29, R3 ;  /* 0x0000001d04037224 */ /* 0x008fe400078e0203 */
[----:B------:R-:W-:Y:S02]  /*e6c0*/  IMAD R12, R2, R20, R5 ;  /* 0x00000014020c7224 */ /* 0x000fe400078e0205 */
[----:B------:R-:W-:-:S03]  /*e6d0*/  IMAD.MOV.U32 R4, RZ, RZ, 0x1 ;  /* 0x00000001ff047424 */ /* 0x000fc600078e00ff */
[----:B------:R-:W-:Y:S02]  /*e6e0*/  SEL R17, R12, R3, !P0 ;  /* 0x000000030c117207 */ /* 0x000fe40004000000 */
[----:B------:R-:W-:Y:S02]  /*e6f0*/  PRMT R2, R4, 0x7610, R2 ;  /* 0x0000761004027816 */ /* 0x000fe40000000002 */
[----:B------:R-:W-:-:S07]  /*e700*/  SEL R12, R3, R12, !P0 ;  /* 0x0000000c030c7207 */ /* 0x000fce0004000000 */
.L_x_368:
[----:B------:R-:W-:-:S08]  /*e710*/  NOP ;  /* 0x0000000000007918 */ /* 0x000fd00000000000 */
[----:B------:R-:W0:-:S00]  /*e720*/  USETMAXREG.DEALLOC.CTAPOOL 0x28 ;  /* 0x00000028000079c8 */ /* 0x000e0000080e0500 */
[----:B0-----:R-:W-:-:S13]  /*e730*/  ISETP.NE.AND P0, PT, R0, RZ, PT ;  /* 0x000000ff0000720c */ /* 0x001fda0003f05270 */
[----:B------:R-:W-:Y:S05]  /*e740*/  @P0 EXIT ;  /* 0x000000000000094d */ /* 0x000fea0003800000 */
[----:B------:R-:W-:Y:S01]  /*e750*/  LOP3.LUT P0, RZ, R2, 0xff, RZ, 0xc0, !PT ;  /* 0x000000ff02ff7812 */ /* 0x000fe2000780c0ff */
[----:B------:R-:W-:Y:S01]  /*e760*/  IMAD.MOV.U32 R10, RZ, RZ, RZ ;  /* 0x000000ffff0a7224 */ /* 0x000fe200078e00ff */
[----:B------:R-:W-:-:S11]  /*e770*/  MOV R0, 0x1 ;  /* 0x0000000100007802 */ /* 0x000fd60000000f00 */
[----:B------:R-:W-:Y:S05]  /*e780*/  @!P0 BRA `(.L_x_371) ;  /* 0x0000000c004c8947 */ /* 0x000fea0003800000 */
[----:B------:R-:W0:Y:S01]  /*e790*/  LDC R0, c[0x0][0x28c] ;  /* 0x0000a300ff007b82 */ /* 0x000e220000000800 */
[----:B------:R-:W1:Y:S01]  /*e7a0*/  S2R R8, SR_CgaCtaId ;  /* 0x0000000000087919 */ /* 0x000e620000008800 */
[----:B------:R-:W-:Y:S01]  /*e7b0*/  ULDC UR5, c[0x0][0x600] ;  /* 0x0001800000057ab9 */ /* 0x000fe20000000800 */
[----:B------:R-:W-:Y:S01]  /*e7c0*/  ULDC UR4, c[0x0][0xc] ;  /* 0x0000030000047ab9 */ /* 0x000fe20000000800 */
[----:B------:R-:W-:Y:S01]  /*e7d0*/  UIADD3 UR16, UR5, -0x1, URZ ;  /* 0xffffffff05107890 */ /* 0x000fe2000fffe03f */
[----:B------:R-:W-:Y:S01]  /*e7e0*/  BSSY B0, `(.L_x_371) ;  /* 0x00000cd000007945 */ /* 0x000fe20003800000 */
[----:B------:R-:W-:Y:S01]  /*e7f0*/  ULDC UR6, c[0x0][0x658] ;  /* 0x0001960000067ab9 */ /* 0x000fe20000000800 */
[----:B------:R-:W-:Y:S01]  /*e800*/  ULDC UR5, c[0x0][0x10] ;  /* 0x0000040000057ab9 */ /* 0x000fe20000000800 */
[----:B------:R-:W-:Y:S01]  /*e810*/  UMOV UR7, 0xffffffff ;  /* 0xffffffff00077882 */ /* 0x000fe20000000000 */
[----:B------:R-:W-:Y:S01]  /*e820*/  UMOV UR8, 0x1 ;  /* 0x0000000100087882 */ /* 0x000fe20000000000 */
[----:B------:R-:W-:Y:S01]  /*e830*/  UIMAD.WIDE.U32 UR4, UR4, UR5, URZ ;  /* 0x00000005040472a5 */ /* 0x000fe2000f8e003f */
[----:B------:R-:W-:Y:S01]  /*e840*/  IMAD.MOV.U32 R11, RZ, RZ, 0x1 ;  /* 0x00000001ff0b7424 */ /* 0x000fe200078e00ff */
[----:B------:R-:W-:Y:S01]  /*e850*/  USHF.L.U32 UR7, UR7, UR6, URZ ;  /* 0x0000000607077299 */ /* 0x000fe2000800063f */
[----:B------:R-:W-:Y:S01]  /*e860*/  LOP3.LUT R6, R18, 0x2, RZ, 0xfc, !PT ;  /* 0x0000000212067812 */ /* 0x000fe200078efcff */
[----:B------:R-:W-:Y:S01]  /*e870*/  USHF.L.U32 UR18, UR8, UR6, URZ ;  /* 0x0000000608127299 */ /* 0x000fe2000800063f */
[----:B------:R-:W-:Y:S01]  /*e880*/  IMAD.MOV.U32 R10, RZ, RZ, RZ ;  /* 0x000000ffff0a7224 */ /* 0x000fe200078e00ff */
[----:B------:R-:W-:Y:S01]  /*e890*/  ULOP3.LUT UR17, URZ, UR7, URZ, 0x33, !UPT ;  /* 0x000000073f117292 */ /* 0x000fe2000f8e333f */
[----:B------:R-:W-:Y:S01]  /*e8a0*/  ULDC UR6, c[0x0][0x14] ;  /* 0x0000050000067ab9 */ /* 0x000fe20000000800 */
[----:B------:R-:W-:Y:S01]  /*e8b0*/  ULDC.64 UR22, c[0x0][0x198] ;  /* 0x0000660000167ab9 */ /* 0x000fe20000000a00 */
[----:B------:R-:W-:-:S02]  /*e8c0*/  UIMAD.WIDE.U32 UR20, UR4, UR6, URZ ;  /* 0x00000006041472a5 */ /* 0x000fc4000f8e003f */
[----:B------:R-:W-:Y:S01]  /*e8d0*/  UIMAD UR13, UR5, UR6, URZ ;  /* 0x00000006050d72a4 */ /* 0x000fe2000f8e023f */
[----:B0-----:R-:W-:-:S03]  /*e8e0*/  VIADD R0, R0, 0xf ;  /* 0x0000000f00007836 */ /* 0x001fc60000000000 */
[----:B------:R-:W-:Y:S02]  /*e8f0*/  UIADD3 UR13, UR21, UR13, URZ ;  /* 0x0000000d150d7290 */ /* 0x000fe4000fffe03f */
[----:B------:R-:W-:-:S04]  /*e900*/  SHF.R.S32.HI R3, RZ, 0x1f, R0 ;  /* 0x0000001fff037819 */ /* 0x000fc80000011400 */
[----:B------:R-:W-:Y:S01]  /*e910*/  LEA.HI R3, R3, R0, RZ, 0x4 ;  /* 0x0000000003037211 */ /* 0x000fe200078f20ff */
[----:B------:R-:W-:Y:S01]  /*e920*/  IMAD.MOV.U32 R0, RZ, RZ, 0x1 ;  /* 0x00000001ff007424 */ /* 0x000fe200078e00ff */
[----:B-1----:R-:W-:Y:S02]  /*e930*/  LOP3.LUT R8, R8, 0x1, RZ, 0xc0, !PT ;  /* 0x0000000108087812 */ /* 0x002fe400078ec0ff */
[----:B------:R-:W-:-:S05]  /*e940*/  SHF.R.S32.HI R7, RZ, 0x4, R3 ;  /* 0x00000004ff077819 */ /* 0x000fca0000011403 */
[----:B------:R-:W-:-:S07]  /*e950*/  VIADD R9, R7, 0x1 ;  /* 0x0000000107097836 */ /* 0x000fce0000000000 */
.L_x_382:
[----:B------:R-:W-:-:S03]  /*e960*/  UMOV UR4, 0xffffffff ;  /* 0xffffffff00047882 */ /* 0x000fc60000000000 */
[----:B------:R-:W-:Y:S05]  /*e970*/  BRA.DIV UR4, `(.L_x_372) ;  /* 0x0000001604247947 */ /* 0x000fea000b800000 */
[----:B------:R-:W-:-:S13]  /*e980*/  ELECT P6, URZ, PT ;  /* 0x00000000003f782f */ /* 0x000fda00038c0000 */
.L_x_403:
[----:B------:R-:W0:Y:S01]  /*e990*/  LDC R2, c[0x0][0x28c] ;  /* 0x0000a300ff027b82 */ /* 0x000e220000000800 */
[----:B------:R-:W-:Y:S01]  /*e9a0*/  BSSY B1, `(.L_x_373) ;  /* 0x000003b000017945 */ /* 0x000fe20003800000 */
[----:B0-----:R-:W-:-:S13]  /*e9b0*/  ISETP.LT.OR P6, PT, R2, 0x1, !P6 ;  /* 0x000000010200780c */ /* 0x001fda00077c1670 */
[----:B------:R-:W-:Y:S05]  /*e9c0*/  @P6 BRA `(.L_x_374) ;  /* 0x0000000000e06947 */ /* 0x000fea0003800000 */
[----:B------:R-:W-:Y:S01]  /*e9d0*/  IMAD R17, R17, 0x2, R8 ;  /* 0x0000000211117824 */ /* 0x000fe200078e0208 */
[----:B------:R-:W-:Y:S01]  /*e9e0*/  MOV R20, RZ ;  /* 0x000000ff00147202 */ /* 0x000fe20000000f00 */
[----:B------:R-:W-:Y:S02]  /*e9f0*/  IMAD R14, R12, 0x180, RZ ;  /* 0x000001800c0e7824 */ /* 0x000fe400078e02ff */
[----:B------:R-:W-:Y:S02]  /*ea00*/  IMAD.MOV.U32 R2, RZ, RZ, R9 ;  /* 0x000000ffff027224 */ /* 0x000fe400078e0009 */
[----:B------:R-:W-:Y:S02]  /*ea10*/  IMAD.MOV.U32 R3, RZ, RZ, R0 ;  /* 0x000000ffff037224 */ /* 0x000fe400078e0000 */
[----:B------:R-:W-:Y:S02]  /*ea20*/  IMAD.MOV.U32 R5, RZ, RZ, R10 ;  /* 0x000000ffff057224 */ /* 0x000fe400078e000a */
[----:B------:R-:W-:-:S07]  /*ea30*/  IMAD R17, R17, 0x38, RZ ;  /* 0x0000003811117824 */ /* 0x000fce00078e02ff */
.L_x_377:
[----:B------:R-:W0:Y:S01]  /*ea40*/  S2R R15, SR_CgaCtaId ;  /* 0x00000000000f7919 */ /* 0x000e220000008800 */
[----:B------:R-:W-:Y:S01]  /*ea50*/  MOV R4, 0x400 ;  /* 0x0000040000047802 */ /* 0x000fe20000000f00 */
[----:B------:R-:W1:Y:S03]  /*ea60*/  S2R R12, SR_TID.X ;  /* 0x00000000000c7919 */ /* 0x000e660000002100 */
[----:B0-----:R-:W-:Y:S02]  /*ea70*/  LEA R16, R15, R4, 0x18 ;  /* 0x000000040f107211 */ /* 0x001fe400078ec0ff */
[----:B------:R-:W-:Y:S02]  /*ea80*/  SHF.L.U32 R4, R3, 0x1f, RZ ;  /* 0x0000001f03047819 */ /* 0x000fe400000006ff */
[----:B-1----:R-:W-:Y:S01]  /*ea90*/  LOP3.LUT P1, RZ, R12, 0x7f, RZ, 0xc0, !PT ;  /* 0x0000007f0cff7812 */ /* 0x002fe2000782c0ff */
[----:B------:R-:W-:-:S04]  /*eaa0*/  IMAD R15, R5, 0x8, R16 ;  /* 0x00000008050f7824 */ /* 0x000fc800078e0210 */
[----:B------:R-:W0:Y:S08]  /*eab0*/  SYNCS.PHASECHK.TRANS64.TRYWAIT P0, [R15+URZ+0x70], R4 ;  /* 0x000070040f0075a7 */ /* 0x000e30000800017f */
[----:B------:R-:W1:Y:S01]  /*eac0*/  @!P1 LDC R12, c[0x0][0x500] ;  /* 0x00014000ff0c9b82 */ /* 0x000e620000000800 */
[----:B0-----:R-:W-:Y:S05]  /*ead0*/  @!P0 BRA `(.L_x_375) ;  /* 0x0000001000ec8947 */ /* 0x001fea0003800000 */
.L_x_404:
[----:B0-----:R-:W-:Y:S01]  /*eae0*/  PRMT R4, R6, 0x9910, RZ ;  /* 0x0000991006047816 */ /* 0x001fe200000000ff */
[----:B-1----:R0:W-:Y:S03]  /*eaf0*/  @!P1 SYNCS.ARRIVE.TRANS64 RZ, [R15+URZ], R12 ;  /* 0x0000000c0fff99a7 */ /* 0x0021e6000800003f */
[----:B------:R-:W-:-:S13]  /*eb00*/  ISETP.NE.AND P0, PT, R4, 0x2, PT ;  /* 0x000000020400780c */ /* 0x000fda0003f05270 */
[----:B0-----:R-:W-:Y:S05]  /*eb10*/  @P0 BRA `(.L_x_376) ;  /* 0x0000000000040947 */ /* 0x001fea0003800000 */
[----:B------:R-:W-:Y:S01]  /*eb20*/  BPT.TRAP 0x1 ;  /* 0x000000040000795c */ /* 0x000fe20000300000 */
.L_x_376:
[----:B------:R-:W-:Y:S01]  /*eb30*/  IMAD R4, R5, 0x2, R8 ;  /* 0x0000000205047824 */ /* 0x000fe200078e0208 */
[----:B------:R-:W-:Y:S01]  /*eb40*/  R2UR UR9, R15 ;  /* 0x000000000f0972ca */ /* 0x000fe200000e0000 */
[C-C-:B------:R-:W-:Y:S01]  /*eb50*/  IMAD R12, R5.reuse, 0x3000, R16.reuse ;  /* 0x00003000050c7824 */ /* 0x140fe200078e0210 */
[----:B------:R-:W-:Y:S01]  /*eb60*/  UIADD3 UR4, UP0, UR22, 0xf0, URZ ;  /* 0x000000f016047890 */ /* 0x000fe2000ff1e03f */
[----:B------:R-:W-:Y:S01]  /*eb70*/  IMAD R4, R4, 0x380, RZ ;  /* 0x0000038004047824 */ /* 0x000fe200078e02ff */
[----:B------:R-:W-:Y:S01]  /*eb80*/  R2UR UR11, R14 ;  /* 0x000000000e0b72ca */ /* 0x000fe200000e0000 */
[----:B------:R-:W-:Y:S01]  /*eb90*/  UIADD3 UR24, UP1, UR22, 0x1f0, URZ ;  /* 0x000001f016187890 */ /* 0x000fe2000ff3e03f */
[----:B------:R-:W-:Y:S01]  /*eba0*/  R2UR UR5, R12 ;  /* 0x000000000c0572ca */ /* 0x000fe200000e0000 */
[----:B------:R-:W-:Y:S01]  /*ebb0*/  IMAD R4, R4, 0x2, R16 ;  /* 0x0000000204047824 */ /* 0x000fe200078e0210 */
[----:B------:R-:W-:Y:S01]  /*ebc0*/  R2UR UR10, R20 ;  /* 0x00000000140a72ca */ /* 0x000fe200000e0000 */
[----:B------:R-:W-:Y:S01]  /*ebd0*/  VIADD R5, R5, 0x1 ;  /* 0x0000000105057836 */ /* 0x000fe20000000000 */
[----:B------:R-:W-:Y:S01]  /*ebe0*/  R2UR UR12, R13 ;  /* 0x000000000d0c72ca */ /* 0x000fe200000e0000 */
[----:B------:R-:W-:Y:S01]  /*ebf0*/  UIADD3.X UR25, URZ, UR23, URZ, UP1, !UPT ;  /* 0x000000173f197290 */ /* 0x000fe20008ffe43f */
[----:B------:R-:W-:Y:S01]  /*ec00*/  R2UR UR8, R4 ;  /* 0x00000000040872ca */ /* 0x000fe200000e0000 */
[----:B------:R-:W-:Y:S01]  /*ec10*/  UMOV UR6, 0x0 ;  /* 0x0000000000067882 */ /* 0x000fe20000000000 */
[----:B------:R-:W-:Y:S01]  /*ec20*/  IADD3 R2, R2, -0x1, RZ ;  /* 0xffffffff02027810 */ /* 0x000fe20007ffe0ff */
[----:B------:R-:W-:Y:S01]  /*ec30*/  UMOV UR7, 0x10000000 ;  /* 0x1000000000077882 */ /* 0x000fe20000000000 */
[----:B------:R-:W-:Y:S01]  /*ec40*/  R2UR UR19, R17 ;  /* 0x00000000111372ca */ /* 0x000fe200000e0000 */
[----:B------:R-:W-:Y:S01]  /*ec50*/  UMOV UR26, 0x30000 ;  /* 0x00030000001a7882 */ /* 0x000fe20000000000 */
[----:B------:R-:W-:Y:S01]  /*ec60*/  ISETP.GT.AND P1, PT, R2, 0x1, PT ;  /* 0x000000010200780c */ /* 0x000fe20003f24270 */
[----:B------:R-:W-:Y:S01]  /*ec70*/  UIADD3 UR14, UR5, 0x200, URZ ;  /* 0x00000200050e7890 */ /* 0x000fe2000fffe03f */
[----:B------:R-:W-:Y:S01]  /*ec80*/  ISETP.NE.AND P0, PT, R5, 0xe, PT ;  /* 0x0000000e0500780c */ /* 0x000fe20003f05270 */
[----:B------:R-:W-:Y:S01]  /*ec90*/  UIADD3.X UR5, URZ, UR23, URZ, UP0, !UPT ;  /* 0x000000173f057290 */ /* 0x000fe200087fe43f */
[----:B------:R-:W-:-:S02]  /*eca0*/  VIADD R20, R20, 0x10 ;  /* 0x0000001014147836 */ /* 0x000fc40000000000 */
[----:B------:R-:W-:Y:S01]  /*ecb0*/  SEL R4, RZ, 0x1, P0 ;  /* 0x00000001ff047807 */ /* 0x000fe20000000000 */
[----:B------:R-:W-:Y:S01]  /*ecc0*/  UIADD3 UR15, UR8, 0x2a200, URZ ;  /* 0x0002a200080f7890 */ /* 0x000fe2000fffe03f */
[----:B------:R-:W-:Y:S02]  /*ecd0*/  SEL R5, R5, RZ, P0 ;  /* 0x000000ff05057207 */ /* 0x000fe40000000000 */
[----:B------:R-:W-:Y:S01]  /*ece0*/  UMOV UR8, UR14 ;  /* 0x0000000e00087c82 */ /* 0x000fe20008000000 */
[----:B------:R-:W-:Y:S01]  /*ecf0*/  LOP3.LUT R3, R3, R4, RZ, 0x3c, !PT ;  /* 0x0000000403037212 */ /* 0x000fe200078e3cff */
[----:B------:R0:W-:Y:S02]  /*ed00*/  UTMALDG.3D [UR8], [UR4], desc[UR6] ;  /* 0x00000608040075b4 */ /* 0x0001e40008011000 */
[----:B0-----:R-:W-:Y:S01]  /*ed10*/  UMOV UR8, UR15 ;  /* 0x0000000f00087c82 */ /* 0x001fe20008000000 */
[----:B------:R-:W-:Y:S02]  /*ed20*/  UMOV UR11, UR19 ;  /* 0x00000013000b7c82 */ /* 0x000fe40008000000 */
[----:B------:R0:W-:Y:S02]  /*ed30*/  UTMALDG.3D.MULTICAST [UR8], [UR24], UR26, desc[UR6] ;  /* 0x00000608180073b4 */ /* 0x0001e4000801181a */
[----:B0-----:R-:W-:Y:S05]  /*ed40*/  @P1 BRA `(.L_x_377) ;  /* 0xfffffffc003c1947 */ /* 0x001fea000383ffff */
.L_x_374:
[----:B------:R-:W-:Y:S05]  /*ed50*/  BSYNC B1 ;  /* 0x0000000000017941 */ /* 0x000fea0003800000 */
.L_x_373:
[----:B------:R-:W-:Y:S01]  /*ed60*/  LOP3.LUT P1, RZ, R11, 0xff, RZ, 0xc0, !PT ;  /* 0x000000ff0bff7812 */ /* 0x000fe2000782c0ff */
[C---:B------:R-:W-:Y:S01]  /*ed70*/  IMAD.IADD R10, R7.reuse, 0x1, R10 ;  /* 0x00000001070a7824 */ /* 0x040fe200078e020a */
[----:B------:R-:W-:Y:S01]  /*ed80*/  ULDC.64 UR4, c[0x0][0x650] ;  /* 0x0001940000047ab9 */ /* 0x000fe20000000a00 */
[----:B------:R-:W-:Y:S01]  /*ed90*/  ISETP.GE.U32.AND P2, PT, R7, 0xe, PT ;  /* 0x0000000e0700780c */ /* 0x000fe20003f46070 */
[----:B------:R-:W-:Y:S01]  /*eda0*/  BSSY B1, `(.L_x_378) ;  /* 0x000006e000017945 */ /* 0x000fe20003800000 */
[----:B------:R-:W-:Y:S01]  /*edb0*/  IMAD.MOV.U32 R12, RZ, RZ, -0x1 ;  /* 0xffffffffff0c7424 */ /* 0x000fe200078e00ff */
[----:B------:R-:W-:Y:S01]  /*edc0*/  SHF.R.U32.HI R2, RZ, 0x1, R10 ;  /* 0x00000001ff027819 */ /* 0x000fe2000001160a */
[----:B------:R-:W-:Y:S01]  /*edd0*/  IMAD.MOV.U32 R17, RZ, RZ, -0x1 ;  /* 0xffffffffff117424 */ /* 0x000fe200078e00ff */
[----:B------:R-:W-:Y:S01]  /*ede0*/  ISETP.GT.U32.AND P0, PT, R10, 0xd, PT ;  /* 0x0000000d0a00780c */ /* 0x000fe20003f04070 */
[----:B------:R-:W-:Y:S01]  /*edf0*/  IMAD.MOV.U32 R13, RZ, RZ, -0x1 ;  /* 0xffffffffff0d7424 */ /* 0x000fe200078e00ff */
[----:B------:R-:W-:-:S02]  /*ee00*/  PRMT R11, RZ, 0x7610, R11 ;  /* 0x00007610ff0b7816 */ /* 0x000fc4000000000b */
[----:B------:R-:W-:Y:S01]  /*ee10*/  ISETP.LT.U32.AND P0, PT, R7, 0xe, P0 ;  /* 0x0000000e0700780c */ /* 0x000fe20000701070 */
[----:B------:R-:W0:Y:S01]  /*ee20*/  @P1 S2R R4, SR_CgaCtaId ;  /* 0x0000000000041919 */ /* 0x000e220000008800 */
[----:B------:R-:W-:-:S04]  /*ee30*/  @P1 MOV R3, 0x400 ;  /* 0x0000040000031802 */ /* 0x000fc80000000f00 */
[----:B0-----:R-:W-:Y:S01]  /*ee40*/  @P1 LEA R4, R4, R3, 0x18 ;  /* 0x0000000304041211 */ /* 0x001fe200078ec0ff */
[----:B------:R-:W-:-:S03]  /*ee50*/  IMAD.WIDE.U32 R2, R2, -0x6db6db6d, RZ ;  /* 0x9249249302027825 */ /* 0x000fc600078e00ff */
[----:B------:R0:W-:Y:S01]  /*ee60*/  @P1 SYNCS.ARRIVE.TRANS64.A1T0 RZ, [R4+URZ+0xf8], RZ ;  /* 0x0000f8ff04ff19a7 */ /* 0x0001e2000810003f */
[----:B------:R-:W-:Y:S02]  /*ee70*/  IADD3 R22, P1, R22, UR20, RZ ;  /* 0x0000001416167c10 */ /* 0x000fe4000ff3e0ff */
[----:B------:R-:W-:Y:S02]  /*ee80*/  SHF.R.U32.HI R5, RZ, 0x2, R3 ;  /* 0x00000002ff057819 */ /* 0x000fe40000011603 */
[----:B------:R-:W-:Y:S02]  /*ee90*/  SEL R3, RZ, 0x1, !P0 ;  /* 0x00000001ff037807 */ /* 0x000fe40004000000 */
[----:B------:R-:W-:Y:S01]  /*eea0*/  IADD3.X R19, R19, UR13, RZ, P1, !PT ;  /* 0x0000000d13137c10 */ /* 0x000fe20008ffe4ff */
[----:B------:R-:W-:Y:S01]  /*eeb0*/  IMAD R10, R5, -0xe, R10 ;  /* 0xfffffff2050a7824 */ /* 0x000fe200078e020a */
[----:B------:R-:W-:Y:S02]  /*eec0*/  ISETP.GE.U32.AND P0, PT, R22, UR4, PT ;  /* 0x0000000416007c0c */ /* 0x000fe4000bf06070 */
[----:B------:R-:W-:-:S02]  /*eed0*/  LOP3.LUT R0, R0, R3, RZ, 0x3c, !PT ;  /* 0x0000000300007212 */ /* 0x000fc400078e3cff */
[----:B------:R-:W-:Y:S02]  /*eee0*/  ISETP.GE.U32.AND.EX P0, PT, R19, UR5, PT, P0 ;  /* 0x0000000513007c0c */ /* 0x000fe4000bf06100 */
[----:B------:R-:W-:Y:S02]  /*eef0*/  @P2 LOP3.LUT R0, R0, 0x1, R5, 0x78, !PT ;  /* 0x0000000100002812 */ /* 0x000fe400078e7805 */
[----:B------:R-:W-:-:S09]  /*ef00*/  PRMT R2, RZ, 0x7610, R2 ;  /* 0x00007610ff027816 */ /* 0x000fd20000000002 */
[----:B0-----:R-:W-:Y:S05]  /*ef10*/  @P0 BRA `(.L_x_379) ;  /* 0x0000000400580947 */ /* 0x001fea0003800000 */
[----:B------:R-:W0:Y:S01]  /*ef20*/  S2R R14, SR_CTAID.X ;  /* 0x00000000000e7919 */ /* 0x000e220000002500 */
[----:B------:R-:W-:Y:S01]  /*ef30*/  ULDC.64 UR4, c[0x0][0x628] ;  /* 0x00018a0000047ab9 */ /* 0x000fe20000000a00 */
[----:B------:R-:W1:Y:S01]  /*ef40*/  LDC R15, c[0x0][0x144] ;  /* 0x00005100ff0f7b82 */ /* 0x000e620000000800 */
[----:B------:R-:W-:Y:S01]  /*ef50*/  ISETP.NE.U32.AND P0, PT, RZ, UR4, PT ;  /* 0x00000004ff007c0c */ /* 0x000fe2000bf05070 */
[----:B------:R-:W2:Y:S01]  /*ef60*/  S2R R12, SR_CTAID.Y ;  /* 0x00000000000c7919 */ /* 0x000ea20000002600 */
[----:B------:R-:W-:Y:S01]  /*ef70*/  ULDC UR7, c[0x0][0x630] ;  /* 0x00018c0000077ab9 */ /* 0x000fe20000000800 */
[----:B------:R-:W-:Y:S01]  /*ef80*/  ULDC UR8, c[0x0][0x150] ;  /* 0x0000540000087ab9 */ /* 0x000fe20000000800 */
[----:B------:R-:W-:Y:S01]  /*ef90*/  ISETP.NE.AND.EX P0, PT, RZ, UR5, PT, P0 ;  /* 0x00000005ff007c0c */ /* 0x000fe2000bf05300 */
[----:B------:R-:W-:Y:S02]  /*efa0*/  IMAD.MOV.U32 R2, RZ, RZ, R22 ;  /* 0x000000ffff027224 */ /* 0x000fe400078e0016 */
[----:B------:R-:W-:Y:S01]  /*efb0*/  IMAD.MOV.U32 R3, RZ, RZ, R19 ;  /* 0x000000ffff037224 */ /* 0x000fe200078e0013 */
[----:B0-----:R-:W-:-:S09]  /*efc0*/  I2FP.F32.U32 R16, R14 ;  /* 0x0000000e00107245 */ /* 0x001fd20000201000 */
[----:B------:R-:W-:Y:S05]  /*efd0*/  @!P0 BRA `(.L_x_380) ;  /* 0x0000000000288947 */ /* 0x000fea0003800000 */
[----:B------:R-:W-:Y:S02]  /*efe0*/  ULDC UR6, c[0x0][0x634] ;  /* 0x00018d0000067ab9 */ /* 0x000fe40000000800 */
[----:B------:R-:W-:-:S04]  /*eff0*/  IADD3 R3, P0, R22, UR6, RZ ;  /* 0x0000000616037c10 */ /* 0x000fc8000ff1e0ff */
[----:B------:R-:W-:-:S05]  /*f000*/  IADD3.X R13, RZ, R19, RZ, P0, !PT ;  /* 0x00000013ff0d7210 */ /* 0x000fca00007fe4ff */
[----:B------:R-:W-:-:S04]  /*f010*/  IMAD.WIDE.U32 R4, R13, UR4, RZ ;  /* 0x000000040d047c25 */ /* 0x000fc8000f8e00ff */
[----:B------:R-:W-:-:S04]  /*f020*/  IMAD.WIDE.U32 R4, P0, R3, UR5, R4 ;  /* 0x0000000503047c25 */ /* 0x000fc8000f800004 */
[----:B------:R-:W-:-:S04]  /*f030*/  IMAD.WIDE.U32 R2, R3, UR4, RZ ;  /* 0x0000000403027c25 */ /* 0x000fc8000f8e00ff */
[----:B------:R-:W-:Y:S01]  /*f040*/  IMAD.MOV.U32 R2, RZ, RZ, R5 ;  /* 0x000000ffff027224 */ /* 0x000fe200078e0005 */
[----:B------:R-:W-:Y:S01]  /*f050*/  IADD3 RZ, P1, R3, R4, RZ ;  /* 0x0000000403ff7210 */ /* 0x000fe20007f3e0ff */
[----:B------:R-:W-:-:S04]  /*f060*/  IMAD.X R3, RZ, RZ, RZ, P0 ;  /* 0x000000ffff037224 */ /* 0x000fc800000e06ff */
[----:B------:R-:W-:-:S08]  /*f070*/  IMAD.WIDE.U32.X R2, R13, UR5, R2, P1 ;  /* 0x000000050d027c25 */ /* 0x000fd000088e0402 */
.L_x_380:
[----:B------:R-:W-:Y:S01]  /*f080*/  FMUL R16, R16, UR8 ;  /* 0x0000000810107c20 */ /* 0x000fe20008400000 */
[--C-:B------:R-:W-:Y:S01]  /*f090*/  SHF.R.U64 R13, R2, UR7, R3.reuse ;  /* 0x00000007020d7c19 */ /* 0x100fe20008001203 */
[----:B------:R-:W-:Y:S01]  /*f0a0*/  ULDC.64 UR4, c[0x0][0x620] ;  /* 0x0001880000047ab9 */ /* 0x000fe20000000a00 */
[----:B------:R-:W-:Y:S01]  /*f0b0*/  SHF.R.U32.HI R2, RZ, UR7, R3 ;  /* 0x00000007ff027c19 */ /* 0x000fe20008011603 */
[----:B------:R-:W-:Y:S01]  /*f0c0*/  IMAD.MOV.U32 R3, RZ, RZ, R19 ;  /* 0x000000ffff037224 */ /* 0x000fe200078e0013 */
[----:B------:R-:W-:Y:S01]  /*f0d0*/  IADD3 R17, P0, RZ, -R13, RZ ;  /* 0x8000000dff117210 */ /* 0x000fe20007f1e0ff */
[----:B------:R-:W0:Y:S01]  /*f0e0*/  F2I.U32.TRUNC.NTZ R16, R16 ;  /* 0x0000001000107305 */ /* 0x000e22000020f000 */
[----:B------:R-:W-:-:S03]  /*f0f0*/  ULDC.64 UR6, c[0x0][0x640] ;  /* 0x0001900000067ab9 */ /* 0x000fc60000000a00 */
[----:B------:R-:W-:Y:S01]  /*f100*/  IMAD.X R2, RZ, RZ, ~R2, P0 ;  /* 0x000000ffff027224 */ /* 0x000fe200000e0e02 */
[----:B------:R-:W-:-:S03]  /*f110*/  ISETP.NE.U32.AND P0, PT, RZ, UR6, PT ;  /* 0x00000006ff007c0c */ /* 0x000fc6000bf05070 */
[----:B------:R-:W-:Y:S01]  /*f120*/  IMAD R2, R2, UR4, RZ ;  /* 0x0000000402027c24 */ /* 0x000fe2000f8e02ff */
[----:B------:R-:W-:-:S03]  /*f130*/  ISETP.NE.AND.EX P0, PT, RZ, UR7, PT, P0 ;  /* 0x00000007ff007c0c */ /* 0x000fc6000bf05300 */
[C---:B------:R-:W-:Y:S01]  /*f140*/  IMAD R5, R17.reuse, UR5, R2 ;  /* 0x0000000511057c24 */ /* 0x040fe2000f8e0202 */
[----:B------:R-:W-:Y:S01]  /*f150*/  ULDC UR5, c[0x0][0x154] ;  /* 0x0000550000057ab9 */ /* 0x000fe20000000800 */
[----:B------:R-:W-:Y:S02]  /*f160*/  IMAD.MOV.U32 R2, RZ, RZ, R22 ;  /* 0x000000ffff027224 */ /* 0x000fe400078e0016 */
[----:B0-----:R-:W-:Y:S02]  /*f170*/  IMAD.MOV R4, RZ, RZ, -R16 ;  /* 0x000000ffff047224 */ /* 0x001fe400078e0a10 */
[----:B------:R-:W-:Y:S01]  /*f180*/  IMAD.WIDE.U32 R2, R17, UR4, R2 ;  /* 0x0000000411027c25 */ /* 0x000fe2000f8e0002 */
[----:B------:R-:W-:-:S03]  /*f190*/  ULDC UR4, c[0x0][0x618] ;  /* 0x0001860000047ab9 */ /* 0x000fc60000000800 */
[----:B-1----:R-:W-:Y:S01]  /*f1a0*/  IMAD R14, R15, R4, R14 ;  /* 0x000000040f0e7224 */ /* 0x002fe200078e020e */
[----:B--2---:R-:W-:Y:S01]  /*f1b0*/  I2FP.F32.U32 R4, R12 ;  /* 0x0000000c00047245 */ /* 0x004fe20000201000 */
[----:B------:R-:W-:Y:S01]  /*f1c0*/  IMAD.IADD R3, R3, 0x1, R5 ;  /* 0x0000000103037824 */ /* 0x000fe200078e0205 */
[----:B------:R-:W0:Y:S03]  /*f1d0*/  LDC R15, c[0x0][0x148] ;  /* 0x00005200ff0f7b82 */ /* 0x000e260000000800 */
[----:B------:R-:W-:Y:S01]  /*f1e0*/  FMUL R4, R4, UR5 ;  /* 0x0000000504047c20 */ /* 0x000fe20008400000 */
[--C-:B------:R-:W-:Y:S02]  /*f1f0*/  SHF.R.U64 R16, R2, UR4, R3.reuse ;  /* 0x0000000402107c19 */ /* 0x100fe40008001203 */
[----:B------:R-:W-:Y:S01]  /*f200*/  SHF.R.U32.HI R3, RZ, UR4, R3 ;  /* 0x00000004ff037c19 */ /* 0x000fe20008011603 */
[----:B------:R-:W-:Y:S01]  /*f210*/  ULDC UR4, c[0x0][0x608] ;  /* 0x0001820000047ab9 */ /* 0x000fe20000000800 */
[----:B------:R1:W2:Y:S02]  /*f220*/  F2I.U32.TRUNC.NTZ R21, R4 ;  /* 0x0000000400157305 */ /* 0x0002a4000020f000 */
[----:B------:R-:W-:-:S02]  /*f230*/  SHF.R.U64 R20, R16, UR4, R3 ;  /* 0x0000000410147c19 */ /* 0x000fc40008001203 */
[----:B------:R-:W-:Y:S01]  /*f240*/  SHF.R.U32.HI R3, RZ, UR4, R3 ;  /* 0x00000004ff037c19 */ /* 0x000fe20008011603 */
[----:B------:R-:W-:-:S03]  /*f250*/  ULDC UR4, c[0x0][0x658] ;  /* 0x0001960000047ab9 */ /* 0x000fc60000000800 */
[--C-:B------:R-:W-:Y:S02]  /*f260*/  SHF.R.U32.HI R23, RZ, UR4, R3.reuse ;  /* 0x00000004ff177c19 */ /* 0x100fe40008011603 */
[----:B------:R-:W-:-:S03]  /*f270*/  SHF.R.U64 R17, R20, UR4, R3 ;  /* 0x0000000414117c19 */ /* 0x000fc60008001203 */
[----:B------:R-:W-:Y:S01]  /*f280*/  IMAD.MOV.U32 R3, RZ, RZ, R23 ;  /* 0x000000ffff037224 */ /* 0x000fe200078e0017 */
[----:B------:R-:W-:Y:S01]  /*f290*/  MOV R2, R17 ;  /* 0x0000001100027202 */ /* 0x000fe20000000f00 */
[----:B-12---:R-:W-:Y:S06]  /*f2a0*/  @!P0 BRA `(.L_x_381) ;  /* 0x0000000000288947 */ /* 0x006fec0003800000 */
[----:B------:R-:W-:Y:S02]  /*f2b0*/  ULDC UR4, c[0x0][0x64c] ;  /* 0x0001930000047ab9 */ /* 0x000fe40000000800 */
[----:B------:R-:W-:-:S05]  /*f2c0*/  IADD3 R3, P0, R17, UR4, RZ ;  /* 0x0000000411037c10 */ /* 0x000fca000ff1e0ff */
[----:B------:R-:W-:-:S04]  /*f2d0*/  IMAD.X R23, RZ, RZ, R23, P0 ;  /* 0x000000ffff177224 */ /* 0x000fc800000e0617 */
[----:B------:R-:W-:-:S04]  /*f2e0*/  IMAD.WIDE.U32 R4, R23, UR6, RZ ;  /* 0x0000000617047c25 */ /* 0x000fc8000f8e00ff */
[----:B------:R-:W-:-:S04]  /*f2f0*/  IMAD.WIDE.U32 R4, P0, R3, UR7, R4 ;  /* 0x0000000703047c25 */ /* 0x000fc8000f800004 */
[----:B------:R-:W-:-:S04]  /*f300*/  IMAD.WIDE.U32 R2, R3, UR6, RZ ;  /* 0x0000000603027c25 */ /* 0x000fc8000f8e00ff */
[----:B------:R-:W-:Y:S01]  /*f310*/  IMAD.MOV.U32 R2, RZ, RZ, R5 ;  /* 0x000000ffff027224 */ /* 0x000fe200078e0005 */
[----:B------:R-:W-:Y:S01]  /*f320*/  IADD3 RZ, P1, R3, R4, RZ ;  /* 0x0000000403ff7210 */ /* 0x000fe20007f3e0ff */
[----:B------:R-:W-:-:S04]  /*f330*/  IMAD.X R3, RZ, RZ, RZ, P0 ;  /* 0x000000ffff037224 */ /* 0x000fc800000e06ff */
[----:B------:R-:W-:-:S08]  /*f340*/  IMAD.WIDE.U32.X R2, R23, UR7, R2, P1 ;  /* 0x0000000717027c25 */ /* 0x000fd000088e0402 */
.L_x_381:
[----:B------:R-:W1:Y:S01]  /*f350*/  LDC R4, c[0x0][0x65c] ;  /* 0x00019700ff047b82 */ /* 0x000e620000000800 */
[----:B------:R-:W-:Y:S01]  /*f360*/  ULDC UR4, c[0x0][0x648] ;  /* 0x0001920000047ab9 */ /* 0x000fe20000000800 */
[----:B------:R-:W-:Y:S01]  /*f370*/  LOP3.LUT R20, R20, UR17, RZ, 0xc0, !PT ;  /* 0x0000001114147c12 */ /* 0x000fe2000f8ec0ff */
[----:B------:R-:W-:Y:S01]  /*f380*/  IMAD.MOV R21, RZ, RZ, -R21 ;  /* 0x000000ffff157224 */ /* 0x000fe200078e0a15 */
[----:B------:R-:W-:Y:S01]  /*f390*/  SHF.R.U64 R3, R2, UR4, R3 ;  /* 0x0000000402037c19 */ /* 0x000fe20008001203 */
[----:B------:R-:W-:Y:S01]  /*f3a0*/  ULDC UR4, c[0x0][0x638] ;  /* 0x00018e0000047ab9 */ /* 0x000fe20000000800 */
[----:B------:R-:W-:Y:S01]  /*f3b0*/  LOP3.LUT R16, R16, UR16, RZ, 0xc0, !PT ;  /* 0x0000001010107c12 */ /* 0x000fe2000f8ec0ff */
[----:B------:R-:W-:Y:S02]  /*f3c0*/  ULDC UR5, c[0x0][0x610] ;  /* 0x0001840000057ab9 */ /* 0x000fe40000000800 */
[----:B------:R-:W-:Y:S02]  /*f3d0*/  IMAD.MOV R2, RZ, RZ, -R3 ;  /* 0x000000ffff027224 */ /* 0x000fe400078e0a03 */
[----:B------:R-:W-:-:S02]  /*f3e0*/  IMAD R3, R3, UR18, R20 ;  /* 0x0000001203037c24 */ /* 0x000fc4000f8e0214 */
[----:B------:R-:W-:Y:S01]  /*f3f0*/  IMAD R17, R2, UR4, R17 ;  /* 0x0000000402117c24 */ /* 0x000fe2000f8e0211 */
[----:B------:R-:W-:Y:S01]  /*f400*/  ULDC UR4, c[0x0][0x600] ;  /* 0x0001800000047ab9 */ /* 0x000fe20000000800 */
[----:B------:R-:W-:Y:S01]  /*f410*/  IMAD.MOV.U32 R2, RZ, RZ, 0x1 ;  /* 0x00000001ff027424 */ /* 0x000fe200078e00ff */
[----:B-1----:R-:W-:-:S13]  /*f420*/  ISETP.NE.AND P0, PT, R4, 0x1, PT ;  /* 0x000000010400780c */ /* 0x002fda0003f05270 */
[----:B0-----:R-:W-:-:S04]  /*f430*/  @P0 IMAD R14, R15, R21, R12 ;  /* 0x000000150f0e0224 */ /* 0x001fc800078e020c */
[----:B------:R-:W-:Y:S02]  /*f440*/  IMAD R14, R3, UR5, R14 ;  /* 0x00000005030e7c24 */ /* 0x000fe4000f8e020e */
[----:B------:R-:W-:-:S05]  /*f450*/  IMAD R3, R17, UR4, R16 ;  /* 0x0000000411037c24 */ /* 0x000fca000f8e0210 */
[----:B------:R-:W-:Y:S02]  /*f460*/  SEL R17, R3, R14, !P0 ;  /* 0x0000000e03117207 */ /* 0x000fe40004000000 */
[----:B------:R-:W-:-:S07]  /*f470*/  SEL R12, R14, R3, !P0 ;  /* 0x000000030e0c7207 */ /* 0x000fce0004000000 */
.L_x_379:
[----:B------:R-:W-:Y:S05]  /*f480*/  BSYNC B1 ;  /* 0x0000000000017941 */ /* 0x000fea0003800000 */
.L_x_378:
[----:B------:R-:W-:-:S13]  /*f490*/  LOP3.LUT P0, RZ, R2, 0xff, RZ, 0xc0, !PT ;  /* 0x000000ff02ff7812 */ /* 0x000fda000780c0ff */
[----:B------:R-:W-:Y:S05]  /*f4a0*/  @P0 BRA `(.L_x_382) ;  /* 0xfffffff4002c0947 */ /* 0x000fea000383ffff */
[----:B------:R-:W-:Y:S05]  /*f4b0*/  BSYNC B0 ;  /* 0x0000000000007941 */ /* 0x000fea0003800000 */
.L_x_371:
[----:B------:R-:W-:-:S03]  /*f4c0*/  UMOV UR4, 0xffffffff ;  /* 0xffffffff00047882 */ /* 0x000fc60000000000 */
[----:B------:R-:W-:Y:S05]  /*f4d0*/  BRA.DIV UR4, `(.L_x_383) ;  /* 0x0000000a04807947 */ /* 0x000fea000b800000 */
[----:B------:R-:W-:-:S13]  /*f4e0*/  ELECT P6, URZ, PT ;  /* 0x00000000003f782f */ /* 0x000fda00038c0000 */
.L_x_407:
[----:B------:R-:W-:Y:S04]  /*f4f0*/  BSSY B0, `(.L_x_384) ;  /* 0x0000085000007945 */ /* 0x000fe80003800000 */
[----:B------:R-:W-:Y:S05]  /*f500*/  @!P6 BRA `(.L_x_385) ;  /* 0x00000008000ce947 */ /* 0x000fea0003800000 */
[----:B------:R-:W-:-:S04]  /*f510*/  LOP3.LUT R18, R18, 0x2, RZ, 0xfc, !PT ;  /* 0x0000000212127812 */ /* 0x000fc800078efcff */
[----:B------:R-:W-:-:S13]  /*f520*/  ISETP.NE.AND P0, PT, R18, 0x3, PT ;  /* 0x000000031200780c */ /* 0x000fda0003f05270 */
[----:B------:R-:W-:Y:S05]  /*f530*/  @!P0 BRA `(.L_x_386) ;  /* 0x0000000000048947 */ /* 0x000fea0003800000 */
[----:B------:R-:W-:Y:S01]  /*f540*/  BPT.TRAP 0x1 ;  /* 0x000000040000795c */ /* 0x000fe20000300000 */
.L_x_386:
[----:B------:R-:W0:Y:S01]  /*f550*/  S2R R3, SR_CgaCtaId ;  /* 0x0000000000037919 */ /* 0x000e220000008800 */
[----:B------:R-:W-:-:S04]  /*f560*/  MOV R2, 0x400 ;  /* 0x0000040000027802 */ /* 0x000fc80000000f00 */
[----:B0-----:R-:W-:Y:S02]  /*f570*/  LEA R3, R3, R2, 0x18 ;  /* 0x0000000203037211 */ /* 0x001fe400078ec0ff */
[----:B------:R-:W-:Y:S02]  /*f580*/  SHF.L.U32 R2, R0, 0x1f, RZ ;  /* 0x0000001f00027819 */ /* 0x000fe400000006ff */
[----:B------:R-:W-:-:S05]  /*f590*/  IADD3 R3, R3, 0x70, RZ ;  /* 0x0000007003037810 */ /* 0x000fca0007ffe0ff */
[C---:B------:R-:W-:Y:S02]  /*f5a0*/  IMAD R7, R10.reuse, 0x8, R3 ;  /* 0x000000080a077824 */ /* 0x040fe400078e0203 */
[----:B------:R-:W-:Y:S02]  /*f5b0*/  VIADD R10, R10, 0x1 ;  /* 0x000000010a0a7836 */ /* 0x000fe40000000000 */
[----:B------:R-:W0:Y:S03]  /*f5c0*/  SYNCS.PHASECHK.TRANS64.TRYWAIT P0, [R7+URZ], R2 ;  /* 0x00000002070075a7 */ /* 0x000e26000800017f */
[----:B------:R-:W-:-:S04]  /*f5d0*/  ISETP.NE.AND P1, PT, R10, 0xe, PT ;  /* 0x0000000e0a00780c */ /* 0x000fc80003f25270 */
[----:B------:R-:W-:Y:S02]  /*f5e0*/  SEL R5, RZ, 0x1, P1 ;  /* 0x00000001ff057807 */ /* 0x000fe40000800000 */
[----:B------:R-:W-:Y:S02]  /*f5f0*/  SEL R10, R10, RZ, P1 ;  /* 0x000000ff0a0a7207 */ /* 0x000fe40000800000 */
[----:B------:R-:W-:-:S03]  /*f600*/  LOP3.LUT R5, R0, R5, RZ, 0x3c, !PT ;  /* 0x0000000500057212 */ /* 0x000fc600078e3cff */
[----:B------:R-:W-:Y:S01]  /*f610*/  IMAD R9, R10, 0x8, R3 ;  /* 0x000000080a097824 */ /* 0x000fe200078e0203 */
[----:B------:R-:W-:Y:S01]  /*f620*/  SHF.L.U32 R4, R5, 0x1f, RZ ;  /* 0x0000001f05047819 */ /* 0x000fe200000006ff */
[----:B0-----:R-:W-:Y:S06]  /*f630*/  @!P0 BRA `(.L_x_387) ;  /* 0x0000000800488947 */ /* 0x001fec0003800000 */
.L_x_408:
[----:B------:R-:W1:Y:S01]  /*f640*/  SYNCS.PHASECHK.TRANS64.TRYWAIT P0, [R9+URZ], R4 ;  /* 0x00000004090075a7 */ /* 0x000e62000800017f */
[----:B------:R-:W-:-:S05]  /*f650*/  VIADD R0, R10, 0x1 ;  /* 0x000000010a007836 */ /* 0x000fca0000000000 */
[----:B------:R-:W-:-:S04]  /*f660*/  ISETP.NE.AND P1, PT, R0, 0xe, PT ;  /* 0x0000000e0000780c */ /* 0x000fc80003f25270 */
[----:B0-----:R-:W-:Y:S02]  /*f670*/  SEL R2, RZ, 0x1, P1 ;  /* 0x00000001ff027807 */ /* 0x001fe40000800000 */
[----:B------:R-:W-:Y:S02]  /*f680*/  SEL R0, R0, RZ, P1 ;  /* 0x000000ff00007207 */ /* 0x000fe40000800000 */
[----:B------:R-:W-:-:S03]  /*f690*/  LOP3.LUT R7, R5, R2, RZ, 0x3c, !PT ;  /* 0x0000000205077212 */ /* 0x000fc600078e3cff */
[----:B------:R-:W-:Y:S01]  /*f6a0*/  IMAD R6, R0, 0x8, R3 ;  /* 0x0000000800067824 */ /* 0x000fe200078e0203 */
[----:B------:R-:W-:Y:S01]  /*f6b0*/  SHF.L.U32 R5, R7, 0x1f, RZ ;  /* 0x0000001f07057819 */ /* 0x000fe200000006ff */
[----:B-1----:R-:W-:Y:S06]  /*f6c0*/  @!P0 BRA `(.L_x_388) ;  /* 0x0000000800388947 */ /* 0x002fec0003800000 */
.L_x_409:
[----:B------:R-:W1:Y:S01]  /*f6d0*/  SYNCS.PHASECHK.TRANS64.TRYWAIT P0, [R6+URZ], R5 ;  /* 0x00000005060075a7 */ /* 0x000e62000800017f */
[----:B------:R-:W-:-:S05]  /*f6e0*/  VIADD R0, R0, 0x1 ;  /* 0x0000000100007836 */ /* 0x000fca0000000000 */
[----:B------:R-:W-:-:S04]  /*f6f0*/  ISETP.NE.AND P1, PT, R0, 0xe, PT ;  /* 0x0000000e0000780c */ /* 0x000fc80003f25270 */
[----:B------:R-:W-:Y:S02]  /*f700*/  SEL R2, RZ, 0x1, P1 ;  /* 0x00000001ff027807 */ /* 0x000fe40000800000 */
[----:B------:R-:W-:Y:S02]  /*f710*/  SEL R0, R0, RZ, P1 ;  /* 0x000000ff00007207 */ /* 0x000fe40000800000 */
[----:B------:R-:W-:-:S03]  /*f720*/  LOP3.LUT R7, R7, R2, RZ, 0x3c, !PT ;  /* 0x0000000207077212 */ /* 0x000fc600078e3cff */
[----:B0-----:R-:W-:Y:S01]  /*f730*/  IMAD R9, R0, 0x8, R3 ;  /* 0x0000000800097824 */ /* 0x001fe200078e0203 */
[----:B------:R-:W-:Y:S01]  /*f740*/  SHF.L.U32 R4, R7, 0x1f, RZ ;  /* 0x0000001f07047819 */ /* 0x000fe200000006ff */
[----:B-1----:R-:W-:Y:S06]  /*f750*/  @!P0 BRA `(.L_x_389) ;  /* 0x0000000800288947 */ /* 0x002fec0003800000 */
.L_x_410:
[----:B------:R-:W1:Y:S01]  /*f760*/  SYNCS.PHASECHK.TRANS64.TRYWAIT P0, [R9+URZ], R4 ;  /* 0x00000004090075a7 */ /* 0x000e62000800017f */
[----:B------:R-:W-:-:S04]  /*f770*/  IADD3 R0, R0, 0x1, RZ ;  /* 0x0000000100007810 */ /* 0x000fc80007ffe0ff */
[----:B------:R-:W-:-:S04]  /*f780*/  ISETP.NE.AND P1, PT, R0, 0xe, PT ;  /* 0x0000000e0000780c */ /* 0x000fc80003f25270 */
[----:B------:R-:W-:Y:S02]  /*f790*/  SEL R2, RZ, 0x1, P1 ;  /* 0x00000001ff027807 */ /* 0x000fe40000800000 */
[----:B------:R-:W-:Y:S02]  /*f7a0*/  SEL R0, R0, RZ, P1 ;  /* 0x000000ff00007207 */ /* 0x000fe40000800000 */
[----:B------:R-:W-:-:S03]  /*f7b0*/  LOP3.LUT R7, R7, R2, RZ, 0x3c, !PT ;  /* 0x0000000207077212 */ /* 0x000fc600078e3cff */
[----:B0-----:R-:W-:Y:S01]  /*f7c0*/  IMAD R6, R0, 0x8, R3 ;  /* 0x0000000800067824 */ /* 0x001fe200078e0203 */
[----:B------:R-:W-:Y:S01]  /*f7d0*/  SHF.L.U32 R5, R7, 0x1f, RZ ;  /* 0x0000001f07057819 */ /* 0x000fe200000006ff */
[----:B-1----:R-:W-:Y:S06]  /*f7e0*/  @!P0 BRA `(.L_x_390) ;  /* 0x0000000800188947 */ /* 0x002fec0003800000 */
.L_x_411:
        /* <DEDUP_REMOVED lines=9> */
.L_x_412:
        /* <DEDUP_REMOVED lines=9> */
.L_x_413:
        /* <DEDUP_REMOVED lines=9> */
.L_x_414:
        /* <DEDUP_REMOVED lines=9> */
.L_x_415:
        /* <DEDUP_REMOVED lines=9> */
.L_x_416:
        /* <DEDUP_REMOVED lines=9> */
.L_x_417:
        /* <DEDUP_REMOVED lines=9> */
.L_x_418:
        /* <DEDUP_REMOVED lines=9> */
.L_x_419:
[----:B------:R-:W1:Y:S01]  /*fc70*/  SYNCS.PHASECHK.TRANS64.TRYWAIT P0, [R6+URZ], R5 ;  /* 0x00000005060075a7 */ /* 0x000e62000800017f */
[----:B------:R-:W-:-:S05]  /*fc80*/  VIADD R0, R0, 0x1 ;  /* 0x0000000100007836 */ /* 0x000fca0000000000 */
[----:B------:R-:W-:-:S04]  /*fc90*/  ISETP.NE.AND P1, PT, R0, 0xe, PT ;  /* 0x0000000e0000780c */ /* 0x000fc80003f25270 */
[----:B------:R-:W-:Y:S02]  /*fca0*/  SEL R2, RZ, 0x1, P1 ;  /* 0x00000001ff027807 */ /* 0x000fe40000800000 */
[----:B------:R-:W-:Y:S02]  /*fcb0*/  SEL R0, R0, RZ, P1 ;  /* 0x000000ff00007207 */ /* 0x000fe40000800000 */
[----:B------:R-:W-:Y:S01]  /*fcc0*/  LOP3.LUT R2, R7, R2, RZ, 0x3c, !PT ;  /* 0x0000000207027212 */ /* 0x000fe200078e3cff */
[----:B-1----:R-:W-:Y:S06]  /*fcd0*/  @!P0 BRA `(.L_x_399) ;  /* 0x0000000400908947 */ /* 0x002fec0003800000 */
.L_x_420:
[----:B------:R-:W-:Y:S01]  /*fce0*/  IMAD R3, R0, 0x8, R3 ;  /* 0x0000000800037824 */ /* 0x000fe200078e0203 */
[----:B------:R-:W-:-:S07]  /*fcf0*/  SHF.L.U32 R0, R2, 0x1f, RZ ;  /* 0x0000001f02007819 */ /* 0x000fce00000006ff */
.L_x_400:
[----:B--2---:R2:W3:Y:S02]  /*fd00*/  SYNCS.PHASECHK.TRANS64.TRYWAIT P0, [R3+URZ], R0 ;  /* 0x00000000030075a7 */ /* 0x0044e4000800017f */
[----:B---3--:R-:W-:Y:S05]  /*fd10*/  @!P0 NANOSLEEP.SYNCS 0x989680 ;  /* 0x009896800000895d */ /* 0x008fea0003900000 */
[----:B------:R-:W3:Y:S02]  /*fd20*/  @!P0 SYNCS.PHASECHK.TRANS64 P0, [R3+URZ], R0 ;  /* 0x00000000030085a7 */ /* 0x000ee4000800007f */
[----:B---3--:R-:W-:Y:S05]  /*fd30*/  @!P0 BRA `(.L_x_400) ;  /* 0xfffffffc00f08947 */ /* 0x008fea000383ffff */
.L_x_385:
[----:B------:R-:W-:Y:S05]  /*fd40*/  BSYNC B0 ;  /* 0x0000000000007941 */ /* 0x000fea0003800000 */
.L_x_384:
[----:B------:R-:W-:Y:S05]  /*fd50*/  EXIT ;  /* 0x000000000000794d */ /* 0x000fea0003800000 */
.L_x_22:
[----:B---3--:R3:W4:Y:S02]  /*fd60*/  SYNCS.PHASECHK.TRANS64.TRYWAIT P1, [R3+URZ], R0 ;  /* 0x00000000030075a7 */ /* 0x008724000802017f */
[----:B----4-:R-:W-:Y:S05]  /*fd70*/  @!P1 NANOSLEEP.SYNCS 0x989680 ;  /* 0x009896800000995d */ /* 0x010fea0003900000 */
[----:B------:R-:W4:Y:S02]  /*fd80*/  @!P1 SYNCS.PHASECHK.TRANS64 P1, [R3+URZ], R0 ;  /* 0x00000000030095a7 */ /* 0x000f24000802007f */
[----:B----4-:R-:W-:Y:S05]  /*fd90*/  @!P1 BRA `(.L_x_22) ;  /* 0xfffffffc00f09947 */ /* 0x010fea000383ffff */
[----:B------:R-:W-:Y:S05]  /*fda0*/  BRA `(.L_x_21) ;  /* 0xffffff1800407947 */ /* 0x000fea000383ffff */
.L_x_27:
[----:B--2---:R-:W-:-:S04]  /*fdb0*/  IMAD.U32 R6, RZ, RZ, UR7 ;  /* 0x00000007ff067e24 */ /* 0x004fc8000f8e00ff */
[----:B------:R2:W3:Y:S03]  /*fdc0*/  SYNCS.PHASECHK.TRANS64.TRYWAIT P1, [R6+URZ], R5 ;  /* 0x00000005060075a7 */ /* 0x0004e6000802017f */
[----:B---3--:R-:W-:Y:S05]  /*fdd0*/  @!P1 NANOSLEEP.SYNCS 0x989680 ;  /* 0x009896800000995d */ /* 0x008fea0003900000 */
[----:B------:R-:W3:Y:S02]  /*fde0*/  @!P1 SYNCS.PHASECHK.TRANS64 P1, [R6+URZ], R5 ;  /* 0x00000005060095a7 */ /* 0x000ee4000802007f */
[----:B---3--:R-:W-:Y:S05]  /*fdf0*/  @!P1 BRA `(.L_x_27) ;  /* 0xfffffffc00ec9947 */ /* 0x008fea000383ffff */
[----:B------:R-:W-:Y:S05]  /*fe00*/  BRA `(.L_x_26) ;  /* 0xffffff2000847947 */ /* 0x000fea000383ffff */
.L_x_372:
[----:B------:R-:W-:Y:S01]  /*fe10*/  BSSY B1, `(.L_x_401) ;  /* 0x0000006000017945 */ /* 0x000fe20003800000 */
[----:B------:R-:W-:-:S07]  /*fe20*/  IMAD.MOV.U32 R15, RZ, RZ, -0x1 ;  /* 0xffffffffff0f7424 */ /* 0x000fce00078e00ff */
[----:B------:R-:W-:Y:S05]  /*fe30*/  WARPSYNC.COLLECTIVE R15, `(.L_x_402) ;  /* 0x000000000f0c7348 */ /* 0x000fea0003c00000 */
[----:B------:R-:W-:Y:S02]  /*fe40*/  ELECT P6, UR62, PT ;  /* 0x00000000003e782f */ /* 0x000fe400038c0000 */
[----:B------:R-:W-:Y:S01]  /*fe50*/  MOV R14, UR62 ;  /* 0x0000003e000e7c02 */ /* 0x000fe20008000f00 */
[----:B------:R-:W-:Y:S10]  /*fe60*/  ENDCOLLECTIVE ;  /* 0x000000000000791b */ /* 0x000ff40003800000 */
.L_x_402:
[----:B------:R-:W-:Y:S05]  /*fe70*/  BSYNC B1 ;  /* 0x0000000000017941 */ /* 0x000fea0003800000 */
.L_x_401:
[----:B------:R-:W-:Y:S05]  /*fe80*/  BRA `(.L_x_403) ;  /* 0xffffffe800c07947 */ /* 0x000fea000383ffff */
.L_x_375:
[----:B0-----:R0:W2:Y:S02]  /*fe90*/  SYNCS.PHASECHK.TRANS64.TRYWAIT P0, [R15+URZ+0x70], R4 ;  /* 0x000070040f0075a7 */ /* 0x0010a4000800017f */
[----:B--2---:R-:W-:Y:S05]  /*fea0*/  @!P0 NANOSLEEP.SYNCS 0x989680 ;  /* 0x009896800000895d */ /* 0x004fea0003900000 */
[----:B------:R-:W2:Y:S02]  /*feb0*/  @!P0 SYNCS.PHASECHK.TRANS64 P0, [R15+URZ+0x70], R4 ;  /* 0x000070040f0085a7 */ /* 0x000ea4000800007f */
[----:B--2---:R-:W-:Y:S05]  /*fec0*/  @!P0 BRA `(.L_x_375) ;  /* 0xfffffffc00f08947 */ /* 0x004fea000383ffff */
[----:B------:R-:W-:Y:S05]  /*fed0*/  BRA `(.L_x_404) ;  /* 0xffffffec00007947 */ /* 0x000fea000383ffff */
.L_x_383:
[----:B------:R-:W-:Y:S01]  /*fee0*/  BSSY B0, `(.L_x_405) ;  /* 0x0000006000007945 */ /* 0x000fe20003800000 */
[----:B------:R-:W-:-:S07]  /*fef0*/  IMAD.MOV.U32 R15, RZ, RZ, -0x1 ;  /* 0xffffffffff0f7424 */ /* 0x000fce00078e00ff */
[----:B------:R-:W-:Y:S05]  /*ff00*/  WARPSYNC.COLLECTIVE R15, `(.L_x_406) ;  /* 0x000000000f0c7348 */ /* 0x000fea0003c00000 */
[----:B------:R-:W-:Y:S02]  /*ff10*/  ELECT P6, UR62, PT ;  /* 0x00000000003e782f */ /* 0x000fe400038c0000 */
[----:B------:R-:W-:Y:S01]  /*ff20*/  MOV R14, UR62 ;  /* 0x0000003e000e7c02 */ /* 0x000fe20008000f00 */
[----:B------:R-:W-:Y:S10]  /*ff30*/  ENDCOLLECTIVE ;  /* 0x000000000000791b */ /* 0x000ff40003800000 */
.L_x_406:
[----:B------:R-:W-:Y:S05]  /*ff40*/  BSYNC B0 ;  /* 0x0000000000007941 */ /* 0x000fea0003800000 */
.L_x_405:
[----:B------:R-:W-:Y:S05]  /*ff50*/  BRA `(.L_x_407) ;  /* 0xfffffff400647947 */ /* 0x000fea000383ffff */
.L_x_387:
[----:B0-----:R0:W1:Y:S02]  /*ff60*/  SYNCS.PHASECHK.TRANS64.TRYWAIT P0, [R7+URZ], R2 ;  /* 0x00000002070075a7 */ /* 0x001064000800017f */
[----:B-1----:R-:W-:Y:S05]  /*ff70*/  @!P0 NANOSLEEP.SYNCS 0x989680 ;  /* 0x009896800000895d */ /* 0x002fea0003900000 */
[----:B------:R-:W1:Y:S02]  /*ff80*/  @!P0 SYNCS.PHASECHK.TRANS64 P0, [R7+URZ], R2 ;  /* 0x00000002070085a7 */ /* 0x000e64000800007f */
[----:B-1----:R-:W-:Y:S05]  /*ff90*/  @!P0 BRA `(.L_x_387) ;  /* 0xfffffffc00f08947 */ /* 0x002fea000383ffff */
[----:B------:R-:W-:Y:S05]  /*ffa0*/  BRA `(.L_x_408) ;  /* 0xfffffff400a47947 */ /* 0x000fea000383ffff */
.L_x_388:
[----:B0-----:R0:W1:Y:S02]  /*ffb0*/  SYNCS.PHASECHK.TRANS64.TRYWAIT P0, [R9+URZ], R4 ;  /* 0x00000004090075a7 */ /* 0x001064000800017f */
[----:B-1----:R-:W-:Y:S05]  /*ffc0*/  @!P0 NANOSLEEP.SYNCS 0x989680 ;  /* 0x009896800000895d */ /* 0x002fea0003900000 */
[----:B------:R-:W1:Y:S02]  /*ffd0*/  @!P0 SYNCS.PHASECHK.TRANS64 P0, [R9+URZ], R4 ;  /* 0x00000004090085a7 */ /* 0x000e64000800007f */
[----:B-1----:R-:W-:Y:S05]  /*ffe0*/  @!P0 BRA `(.L_x_388) ;  /* 0xfffffffc00f08947 */ /* 0x002fea000383ffff */
[----:B------:R-:W-:Y:S05]  /*fff0*/  BRA `(.L_x_409) ;  /* 0xfffffff400b47947 */ /* 0x000fea000383ffff */
.L_x_389:
[----:B0-----:R0:W1:Y:S02]  /*10000*/  SYNCS.PHASECHK.TRANS64.TRYWAIT P0, [R6+URZ], R5 ;  /* 0x00000005060075a7 */ /* 0x001064000800017f */
[----:B-1----:R-:W-:Y:S05]  /*10010*/  @!P0 NANOSLEEP.SYNCS 0x989680 ;  /* 0x009896800000895d */ /* 0x002fea0003900000 */
[----:B------:R-:W1:Y:S02]  /*10020*/  @!P0 SYNCS.PHASECHK.TRANS64 P0, [R6+URZ], R5 ;  /* 0x00000005060085a7 */ /* 0x000e64000800007f */
[----:B-1----:R-:W-:Y:S05]  /*10030*/  @!P0 BRA `(.L_x_389) ;  /* 0xfffffffc00f08947 */ /* 0x002fea000383ffff */
[----:B------:R-:W-:Y:S05]  /*10040*/  BRA `(.L_x_410) ;  /* 0xfffffff400c47947 */ /* 0x000fea000383ffff */
.L_x_390:
[----:B0-----:R0:W1:Y:S02]  /*10050*/  SYNCS.PHASECHK.TRANS64.TRYWAIT P0, [R9+URZ], R4 ;  /* 0x00000004090075a7 */ /* 0x001064000800017f */
[----:B-1----:R-:W-:Y:S05]  /*10060*/  @!P0 NANOSLEEP.SYNCS 0x989680 ;  /* 0x009896800000895d */ /* 0x002fea0003900000 */
[----:B------:R-:W1:Y:S02]  /*10070*/  @!P0 SYNCS.PHASECHK.TRANS64 P0, [R9+URZ], R4 ;  /* 0x00000004090085a7 */ /* 0x000e64000800007f */
[----:B-1----:R-:W-:Y:S05]  /*10080*/  @!P0 BRA `(.L_x_390) ;  /* 0xfffffffc00f08947 */ /* 0x002fea000383ffff */
[----:B------:R-:W-:Y:S05]  /*10090*/  BRA `(.L_x_411) ;  /* 0xfffffff400d47947 */ /* 0x000fea000383ffff */
.L_x_391:
[----:B0-----:R0:W1:Y:S02]  /*100a0*/  SYNCS.PHASECHK.TRANS64.TRYWAIT P0, [R6+URZ], R5 ;  /* 0x00000005060075a7 */ /* 0x001064000800017f */
[----:B-1----:R-:W-:Y:S05]  /*100b0*/  @!P0 NANOSLEEP.SYNCS 0x989680 ;  /* 0x009896800000895d */ /* 0x002fea0003900000 */
[----:B------:R-:W1:Y:S02]  /*100c0*/  @!P0 SYNCS.PHASECHK.TRANS64 P0, [R6+URZ], R5 ;  /* 0x00000005060085a7 */ /* 0x000e64000800007f */
[----:B-1----:R-:W-:Y:S05]  /*100d0*/  @!P0 BRA `(.L_x_391) ;  /* 0xfffffffc00f08947 */ /* 0x002fea000383ffff */
[----:B------:R-:W-:Y:S05]  /*100e0*/  BRA `(.L_x_412) ;  /* 0xfffffff400e47947 */ /* 0x000fea000383ffff */
.L_x_392:
[----:B0-----:R0:W1:Y:S02]  /*100f0*/  SYNCS.PHASECHK.TRANS64.TRYWAIT P0, [R9+URZ], R4 ;  /* 0x00000004090075a7 */ /* 0x001064000800017f */
[----:B-1----:R-:W-:Y:S05]  /*10100*/  @!P0 NANOSLEEP.SYNCS 0x989680 ;  /* 0x009896800000895d */ /* 0x002fea0003900000 */
[----:B------:R-:W1:Y:S02]  /*10110*/  @!P0 SYNCS.PHASECHK.TRANS64 P0, [R9+URZ], R4 ;  /* 0x00000004090085a7 */ /* 0x000e64000800007f */
[----:B-1----:R-:W-:Y:S05]  /*10120*/  @!P0 BRA `(.L_x_392) ;  /* 0xfffffffc00f08947 */ /* 0x002fea000383ffff */
[----:B------:R-:W-:Y:S05]  /*10130*/  BRA `(.L_x_413) ;  /* 0xfffffff400f47947 */ /* 0x000fea000383ffff */
.L_x_393:
[----:B0-----:R0:W1:Y:S02]  /*10140*/  SYNCS.PHASECHK.TRANS64.TRYWAIT P0, [R6+URZ], R5 ;  /* 0x00000005060075a7 */ /* 0x001064000800017f */
[----:B-1----:R-:W-:Y:S05]  /*10150*/  @!P0 NANOSLEEP.SYNCS 0x989680 ;  /* 0x009896800000895d */ /* 0x002fea0003900000 */
[----:B------:R-:W1:Y:S02]  /*10160*/  @!P0 SYNCS.PHASECHK.TRANS64 P0, [R6+URZ], R5 ;  /* 0x00000005060085a7 */ /* 0x000e64000800007f */
[----:B-1----:R-:W-:Y:S05]  /*10170*/  @!P0 BRA `(.L_x_393) ;  /* 0xfffffffc00f08947 */ /* 0x002fea000383ffff */
[----:B------:R-:W-:Y:S05]  /*10180*/  BRA `(.L_x_414) ;  /* 0xfffffff800047947 */ /* 0x000fea000383ffff */
.L_x_394:
[----:B0-----:R0:W1:Y:S02]  /*10190*/  SYNCS.PHASECHK.TRANS64.TRYWAIT P0, [R9+URZ], R4 ;  /* 0x00000004090075a7 */ /* 0x001064000800017f */
[----:B-1----:R-:W-:Y:S05]  /*101a0*/  @!P0 NANOSLEEP.SYNCS 0x989680 ;  /* 0x009896800000895d */ /* 0x002fea0003900000 */
[----:B------:R-:W1:Y:S02]  /*101b0*/  @!P0 SYNCS.PHASECHK.TRANS64 P0, [R9+URZ], R4 ;  /* 0x00000004090085a7 */ /* 0x000e64000800007f */
[----:B-1----:R-:W-:Y:S05]  /*101c0*/  @!P0 BRA `(.L_x_394) ;  /* 0xfffffffc00f08947 */ /* 0x002fea000383ffff */
[----:B------:R-:W-:Y:S05]  /*101d0*/  BRA `(.L_x_415) ;  /* 0xfffffff800147947 */ /* 0x000fea000383ffff */
.L_x_395:
[----:B0-----:R0:W1:Y:S02]  /*101e0*/  SYNCS.PHASECHK.TRANS64.TRYWAIT P0, [R6+URZ], R5 ;  /* 0x00000005060075a7 */ /* 0x001064000800017f */
[----:B-1----:R-:W-:Y:S05]  /*101f0*/  @!P0 NANOSLEEP.SYNCS 0x989680 ;  /* 0x009896800000895d */ /* 0x002fea0003900000 */
[----:B------:R-:W1:Y:S02]  /*10200*/  @!P0 SYNCS.PHASECHK.TRANS64 P0, [R6+URZ], R5 ;  /* 0x00000005060085a7 */ /* 0x000e64000800007f */
[----:B-1----:R-:W-:Y:S05]  /*10210*/  @!P0 BRA `(.L_x_395) ;  /* 0xfffffffc00f08947 */ /* 0x002fea000383ffff */
[----:B------:R-:W-:Y:S05]  /*10220*/  BRA `(.L_x_416) ;  /* 0xfffffff800247947 */ /* 0x000fea000383ffff */
.L_x_396:
[----:B0-----:R0:W1:Y:S02]  /*10230*/  SYNCS.PHASECHK.TRANS64.TRYWAIT P0, [R9+URZ], R4 ;  /* 0x00000004090075a7 */ /* 0x001064000800017f */
[----:B-1----:R-:W-:Y:S05]  /*10240*/  @!P0 NANOSLEEP.SYNCS 0x989680 ;  /* 0x009896800000895d */ /* 0x002fea0003900000 */
[----:B------:R-:W1:Y:S02]  /*10250*/  @!P0 SYNCS.PHASECHK.TRANS64 P0, [R9+URZ], R4 ;  /* 0x00000004090085a7 */ /* 0x000e64000800007f */
[----:B-1----:R-:W-:Y:S05]  /*10260*/  @!P0 BRA `(.L_x_396) ;  /* 0xfffffffc00f08947 */ /* 0x002fea000383ffff */
[----:B------:R-:W-:Y:S05]  /*10270*/  BRA `(.L_x_417) ;  /* 0xfffffff800347947 */ /* 0x000fea000383ffff */
.L_x_397:
[----:B0-----:R0:W1:Y:S02]  /*10280*/  SYNCS.PHASECHK.TRANS64.TRYWAIT P0, [R6+URZ], R5 ;  /* 0x00000005060075a7 */ /* 0x001064000800017f */
[----:B-1----:R-:W-:Y:S05]  /*10290*/  @!P0 NANOSLEEP.SYNCS 0x989680 ;  /* 0x009896800000895d */ /* 0x002fea0003900000 */
[----:B------:R-:W1:Y:S02]  /*102a0*/  @!P0 SYNCS.PHASECHK.TRANS64 P0, [R6+URZ], R5 ;  /* 0x00000005060085a7 */ /* 0x000e64000800007f */
[----:B-1----:R-:W-:Y:S05]  /*102b0*/  @!P0 BRA `(.L_x_397) ;  /* 0xfffffffc00f08947 */ /* 0x002fea000383ffff */
[----:B------:R-:W-:Y:S05]  /*102c0*/  BRA `(.L_x_418) ;  /* 0xfffffff800447947 */ /* 0x000fea000383ffff */
.L_x_398:
[----:B0-----:R0:W1:Y:S02]  /*102d0*/  SYNCS.PHASECHK.TRANS64.TRYWAIT P0, [R9+URZ], R4 ;  /* 0x00000004090075a7 */ /* 0x001064000800017f */
[----:B-1----:R-:W-:Y:S05]  /*102e0*/  @!P0 NANOSLEEP.SYNCS 0x989680 ;  /* 0x009896800000895d */ /* 0x002fea0003900000 */
[----:B------:R-:W1:Y:S02]  /*102f0*/  @!P0 SYNCS.PHASECHK.TRANS64 P0, [R9+URZ], R4 ;  /* 0x00000004090085a7 */ /* 0x000e64000800007f */
[----:B-1----:R-:W-:Y:S05]  /*10300*/  @!P0 BRA `(.L_x_398) ;  /* 0xfffffffc00f08947 */ /* 0x002fea000383ffff */
[----:B------:R-:W-:Y:S05]  /*10310*/  BRA `(.L_x_419) ;  /* 0xfffffff800547947 */ /* 0x000fea000383ffff */
.L_x_399:
[----:B-1----:R1:W2:Y:S02]  /*10320*/  SYNCS.PHASECHK.TRANS64.TRYWAIT P0, [R6+URZ], R5 ;  /* 0x00000005060075a7 */ /* 0x0022a4000800017f */
[----:B--2---:R-:W-:Y:S05]  /*10330*/  @!P0 NANOSLEEP.SYNCS 0x989680 ;  /* 0x009896800000895d */ /* 0x004fea0003900000 */
[----:B------:R-:W2:Y:S02]  /*10340*/  @!P0 SYNCS.PHASECHK.TRANS64 P0, [R6+URZ], R5 ;  /* 0x00000005060085a7 */ /* 0x000ea4000800007f */
[----:B--2---:R-:W-:Y:S05]  /*10350*/  @!P0 BRA `(.L_x_399) ;  /* 0xfffffffc00f08947 */ /* 0x004fea000383ffff */
[----:B------:R-:W-:Y:S05]  /*10360*/  BRA `(.L_x_420) ;  /* 0xfffffff8005c7947 */ /* 0x000fea000383ffff */
.L_x_421:
[----:B------:R-:W-:-:S00]  /*10370*/  BRA `(.L_x_421) ;  /* 0xfffffffc00fc7947 */ /* 0x000fc0000383ffff */
[----:B------:R-:W-:-:S00]  /*10380*/  NOP ;  /* 0x0000000000007918 */ /* 0x000fc00000000000 */
[----:B------:R-:W-:-:S00]  /*10390*/  NOP ;  /* 0x0000000000007918 */ /* 0x000fc00000000000 */
[----:B------:R-:W-:-:S00]  /*103a0*/  NOP ;  /* 0x0000000000007918 */ /* 0x000fc00000000000 */
[----:B------:R-:W-:-:S00]  /*103b0*/  NOP ;  /* 0x0000000000007918 */ /* 0x000fc00000000000 */
[----:B------:R-:W-:-:S00]  /*103c0*/  NOP ;  /* 0x0000000000007918 */ /* 0x000fc00000000000 */
[----:B------:R-:W-:-:S00]  /*103d0*/  NOP ;  /* 0x0000000000007918 */ /* 0x000fc00000000000 */
[----:B------:R-:W-:-:S00]  /*103e0*/  NOP ;  /* 0x0000000000007918 */ /* 0x000fc00000000000 */
[----:B------:R-:W-:-:S00]  /*103f0*/  NOP ;  /* 0x0000000000007918 */ /* 0x000fc00000000000 */
.L_x_422:


//--------------------- .nv.global.init           --------------------------
	.section	.nv.global.init,"aw",@progbits
.nv.global.init:
	.type		$str$22,@object
	.size		$str$22,($str$23 - $str$22)
$str$22:
        /*0000*/ 	.byte	0x6b, 0x5f, 0x74, 0x69, 0x6c, 0x65, 0x5f, 0x63, 0x6f, 0x75, 0x6e, 0x74, 0x20, 0x3e, 0x3d, 0x20
        /*0010*/ 	.byte	0x31, 0x00
	.type		$str$23,@object
	.size		$str$23,(__unnamed_1 - $str$23)
$str$23:
        /*0012*/ 	.byte	0x2f, 0x74, 0x6d, 0x70, 0x2f, 0x63, 0x75, 0x74, 0x6c, 0x61, 0x73, 0x73, 0x5f, 0x73, 0x77, 0x65
        /*0022*/ 	.byte	0x65, 0x70, 0x5f, 0x73, 0x72, 0x63, 0x2f, 0x69, 0x6e, 0x63, 0x6c, 0x75, 0x64, 0x65, 0x2f, 0x63
        /*0032*/ 	.byte	0x75, 0x74, 0x6c, 0x61, 0x73, 0x73, 0x2f, 0x67, 0x65, 0x6d, 0x6d, 0x2f, 0x63, 0x6f, 0x6c, 0x6c
        /*0042*/ 	.byte	0x65, 0x63, 0x74, 0x69, 0x76, 0x65, 0x2f, 0x73, 0x6d, 0x39, 0x30, 0x5f, 0x6d, 0x6d, 0x61, 0x5f
        /*0052*/ 	.byte	0x74, 0x6d, 0x61, 0x5f, 0x67, 0x6d, 0x6d, 0x61, 0x5f, 0x73, 0x73, 0x5f, 0x77, 0x61, 0x72, 0x70
        /*0062*/ 	.byte	0x73, 0x70, 0x65, 0x63, 0x69, 0x61, 0x6c, 0x69, 0x7a, 0x65, 0x64, 0x2e, 0x68, 0x70, 0x70, 0x00
	.type		__unnamed_1,@object
	.size		__unnamed_1,(.L_0 - __unnamed_1)
__unnamed_1:
        /*0072*/ 	.byte	0x76, 0x6f, 0x69, 0x64, 0x20, 0x63, 0x75, 0x74, 0x6c, 0x61, 0x73, 0x73, 0x3a, 0x3a, 0x67, 0x65
        /* <DEDUP_REMOVED lines=181> */
.L_0:


//--------------------- .nv.shared._ZN7cutlass13device_kernelINS_4gemm6kernel13GemmUniversalIN4cute5tupleIJiiiiEEENS1_10collective13CollectiveMmaINS1_34MainloopSm90TmaGmmaWarpSpecializedILi14ENS5_IJNS4_1CILi2EEENSA_ILi1EEESC_EEENS1_35KernelTmaWarpSpecializedCooperativeEEENS5_IJNSA_ILi384EEENSA_ILi112EEENSA_ILi16EEEEEENS_10bfloat16_tENS5_IJlSC_lEEESK_SL_NS4_8TiledMMAINS4_8MMA_AtomIJNS4_4SM904GMMA27MMA_64x16x16_F32BF16BF16_SSILNSP_5MajorE0ELSR_0ELNSP_7ScaleInE1ELSS_1EEEEEENS4_6LayoutISD_NS5_IJSC_NSA_ILi0EEESW_EEEEENS5_IJNS4_10UnderscoreESZ_SZ_EEEEENS4_13SM90_TMA_LOADENS4_14ComposedLayoutINS4_7SwizzleILi1ELi4ELi3EEENS4_18smem_ptr_flag_bitsILi16EEENSV_INS5_IJNSA_ILi8EEESI_EEENS5_IJSI_SC_EEEEEEEvNS4_8identityENS4_23SM90_TMA_LOAD_MULTICASTES1C_vS1D_EENS_8epilogue10collective6detail29Sm90TmaWarpSpecializedAdapterINS1H_15DefaultEpilogueISK_SL_SL_NS1G_6thread17LinearCombinationISK_Li1EffLNS1L_9ScaleType4KindE0ELNS_15FloatRoundStyleE2ESK_EENS1_15EpilogueDefaultEEEEEvvEEEEvNT_6ParamsE --------------------------
	.section	.nv.shared._ZN7cutlass13device_kernelINS_4gemm6kernel13GemmUniversalIN4cute5tupleIJiiiiEEENS1_10collective13CollectiveMmaINS1_34MainloopSm90TmaGmmaWarpSpecializedILi14ENS5_IJNS4_1CILi2EEENSA_ILi1EEESC_EEENS1_35KernelTmaWarpSpecializedCooperativeEEENS5_IJNSA_ILi384EEENSA_ILi112EEENSA_ILi16EEEEEENS_10bfloat16_tENS5_IJlSC_lEEESK_SL_NS4_8TiledMMAINS4_8MMA_AtomIJNS4_4SM904GMMA27MMA_64x16x16_F32BF16BF16_SSILNSP_5MajorE0ELSR_0ELNSP_7ScaleInE1ELSS_1EEEEEENS4_6LayoutISD_NS5_IJSC_NSA_ILi0EEESW_EEEEENS5_IJNS4_10UnderscoreESZ_SZ_EEEEENS4_13SM90_TMA_LOADENS4_14ComposedLayoutINS4_7SwizzleILi1ELi4ELi3EEENS4_18smem_ptr_flag_bitsILi16EEENSV_INS5_IJNSA_ILi8EEESI_EEENS5_IJSI_SC_EEEEEEEvNS4_8identityENS4_23SM90_TMA_LOAD_MULTICASTES1C_vS1D_EENS_8epilogue10collective6detail29Sm90TmaWarpSpecializedAdapterINS1H_15DefaultEpilogueISK_SL_SL_NS1G_6thread17LinearCombinationISK_Li1EffLNS1L_9ScaleType4KindE0ELNS_15FloatRoundStyleE2ESK_EENS1_15EpilogueDefaultEEEEEvvEEEEvNT_6ParamsE,"aw",@nobits
	.sectionflags	@""
	.align	16
	.zero		1024


//--------------------- .nv.shared.reserved.0     --------------------------
	.section	.nv.shared.reserved.0,"aw",@nobits
	.weak		__nv_reservedSMEM_offset_0_alias
	.size		__nv_reservedSMEM_offset_0_alias, 0, 0
	.other		__nv_reservedSMEM_offset_0_alias,@"STO_CUDA_RESERVED_SHARED STV_DEFAULT"
__nv_reservedSMEM_offset_0_alias:
	.zero		0


//--------------------- .nv.global                --------------------------
	.section	.nv.global,"aw",@nobits
.nv.global:
	.type		_ZN40_INTERNAL_078a0eac_4_k_cu_c556ccf0_102214cute1_E,@object
	.size		_ZN40_INTERNAL_078a0eac_4_k_cu_c556ccf0_102214cute1_E,(_ZN40_INTERNAL_078a0eac_4_k_cu_c556ccf0_102214cuda3std3__45__cpo6cbeginE - _ZN40_INTERNAL_078a0eac_4_k_cu_c556ccf0_102214cute1_E)
_ZN40_INTERNAL_078a0eac_4_k_cu_c556ccf0_102214cute1_E:
	.zero		1
	.type		_ZN40_INTERNAL_078a0eac_4_k_cu_c556ccf0_102214cuda3std3__45__cpo6cbeginE,@object
	.size		_ZN40_INTERNAL_078a0eac_4_k_cu_c556ccf0_102214cuda3std3__45__cpo6cbeginE,(_ZN40_INTERNAL_078a0eac_4_k_cu_c556ccf0_102214cuda3std3__48in_placeE - _ZN40_INTERNAL_078a0eac_4_k_cu_c556ccf0_102214cuda3std3__45__cpo6cbeginE)
_ZN40_INTERNAL_078a0eac_4_k_cu_c556ccf0_102214cuda3std3__45__cpo6cbeginE:
	.zero		1
	.type		_ZN40_INTERNAL_078a0eac_4_k_cu_c556ccf0_102214cuda3std3__48in_placeE,@object
	.size		_ZN40_INTERNAL_078a0eac_4_k_cu_c556ccf0_102214cuda3std3__48in_placeE,(_ZN40_INTERNAL_078a0eac_4_k_cu_c556ccf0_102214cuda3std6ranges3__45__cpo9iter_moveE - _ZN40_INTERNAL_078a0eac_4_k_cu_c556ccf0_102214cuda3std3__48in_placeE)
_ZN40_INTERNAL_078a0eac_4_k_cu_c556ccf0_102214cuda3std3__48in_placeE:
	.zero		1
	.type		_ZN40_INTERNAL_078a0eac_4_k_cu_c556ccf0_102214cuda3std6ranges3__45__cpo9iter_moveE,@object
	.size		_ZN40_INTERNAL_078a0eac_4_k_cu_c556ccf0_102214cuda3std6ranges3__45__cpo9iter_moveE,(_ZN40_INTERNAL_078a0eac_4_k_cu_c556ccf0_102214cuda3std3__45__cpo5beginE - _ZN40_INTERNAL_078a0eac_4_k_cu_c556ccf0_102214cuda3std6ranges3__45__cpo9iter_moveE)
_ZN40_INTERNAL_078a0eac_4_k_cu_c556ccf0_102214cuda3std6ranges3__45__cpo9iter_moveE:
	.zero		1
	.type		_ZN40_INTERNAL_078a0eac_4_k_cu_c556ccf0_102214cuda3std3__45__cpo5beginE,@object
	.size		_ZN40_INTERNAL_078a0eac_4_k_cu_c556ccf0_102214cuda3std3__45__cpo5beginE,(_ZN40_INTERNAL_078a0eac_4_k_cu_c556ccf0_102214cuda3std3__442_GLOBAL__N__078a0eac_4_k_cu_c556ccf0_102216ignoreE - _ZN40_INTERNAL_078a0eac_4_k_cu_c556ccf0_102214cuda3std3__45__cpo5beginE)
_ZN40_INTERNAL_078a0eac_4_k_cu_c556ccf0_102214cuda3std3__45__cpo5beginE:
	.zero		1
	.type		_ZN40_INTERNAL_078a0eac_4_k_cu_c556ccf0_102214cuda3std3__442_GLOBAL__N__078a0eac_4_k_cu_c556ccf0_102216ignoreE,@object
	.size		_ZN40_INTERNAL_078a0eac_4_k_cu_c556ccf0_102214cuda3std3__442_GLOBAL__N__078a0eac_4_k_cu_c556ccf0_102216ignoreE,(_ZN40_INTERNAL_078a0eac_4_k_cu_c556ccf0_102214cute7productE - _ZN40_INTERNAL_078a0eac_4_k_cu_c556ccf0_102214cuda3std3__442_GLOBAL__N__078a0eac_4_k_cu_c556ccf0_102216ignoreE)
_ZN40_INTERNAL_078a0eac_4_k_cu_c556ccf0_102214cuda3std3__442_GLOBAL__N__078a0eac_4_k_cu_c556ccf0_102216ignoreE:
	.zero		1
	.type		_ZN40_INTERNAL_078a0eac_4_k_cu_c556ccf0_102214cute7productE,@object
	.size		_ZN40_INTERNAL_078a0eac_4_k_cu_c556ccf0_102214cute7productE,(_ZN40_INTERNAL_078a0eac_4_k_cu_c556ccf0_102214cuda3std3__45__cpo3endE - _ZN40_INTERNAL_078a0eac_4_k_cu_c556ccf0_102214cute7productE)
_ZN40_INTERNAL_078a0eac_4_k_cu_c556ccf0_102214cute7productE:
	.zero		1
	.type		_ZN40_INTERNAL_078a0eac_4_k_cu_c556ccf0_102214cuda3std3__45__cpo3endE,@object
	.size		_ZN40_INTERNAL_078a0eac_4_k_cu_c556ccf0_102214cuda3std3__45__cpo3endE,(_ZN40_INTERNAL_078a0eac_4_k_cu_c556ccf0_102214cuda3std3__419piecewise_constructE - _ZN40_INTERNAL_078a0eac_4_k_cu_c556ccf0_102214cuda3std3__45__cpo3endE)
_ZN40_INTERNAL_078a0eac_4_k_cu_c556ccf0_102214cuda3std3__45__cpo3endE:
	.zero		1
	.type		_ZN40_INTERNAL_078a0eac_4_k_cu_c556ccf0_102214cuda3std3__419piecewise_constructE,@object
	.size		_ZN40_INTERNAL_078a0eac_4_k_cu_c556ccf0_102214cuda3std3__419piecewise_constructE,(_ZN40_INTERNAL_078a0eac_4_k_cu_c556ccf0_102214cuda3std3__45__cpo4cendE - _ZN40_INTERNAL_078a0eac_4_k_cu_c556ccf0_102214cuda3std3__419piecewise_constructE)
_ZN40_INTERNAL_078a0eac_4_k_cu_c556ccf0_102214cuda3std3__419piecewise_constructE:
	.zero		1
	.type		_ZN40_INTERNAL_078a0eac_4_k_cu_c556ccf0_102214cuda3std3__45__cpo4cendE,@object
	.size		_ZN40_INTERNAL_078a0eac_4_k_cu_c556ccf0_102214cuda3std3__45__cpo4cendE,(_ZN40_INTERNAL_078a0eac_4_k_cu_c556ccf0_102214cuda3std6ranges3__45__cpo4swapE - _ZN40_INTERNAL_078a0eac_4_k_cu_c556ccf0_102214cuda3std3__45__cpo4cendE)
_ZN40_INTERNAL_078a0eac_4_k_cu_c556ccf0_102214cuda3std3__45__cpo4cendE:
	.zero		1
	.type		_ZN40_INTERNAL_078a0eac_4_k_cu_c556ccf0_102214cuda3std6ranges3__45__cpo4swapE,@object
	.size		_ZN40_INTERNAL_078a0eac_4_k_cu_c556ccf0_102214cuda3std6ranges3__45__cpo4swapE,(.L_8 - _ZN40_INTERNAL_078a0eac_4_k_cu_c556ccf0_102214cuda3std6ranges3__45__cpo4swapE)
_ZN40_INTERNAL_078a0eac_4_k_cu_c556ccf0_102214cuda3std6ranges3__45__cpo4swapE:
	.zero		1
.L_8:


//--------------------- .nv.constant0._ZN7cutlass13device_kernelINS_4gemm6kernel13GemmUniversalIN4cute5tupleIJiiiiEEENS1_10collective13CollectiveMmaINS1_34MainloopSm90TmaGmmaWarpSpecializedILi14ENS5_IJNS4_1CILi2EEENSA_ILi1EEESC_EEENS1_35KernelTmaWarpSpecializedCooperativeEEENS5_IJNSA_ILi384EEENSA_ILi112EEENSA_ILi16EEEEEENS_10bfloat16_tENS5_IJlSC_lEEESK_SL_NS4_8TiledMMAINS4_8MMA_AtomIJNS4_4SM904GMMA27MMA_64x16x16_F32BF16BF16_SSILNSP_5MajorE0ELSR_0ELNSP_7ScaleInE1ELSS_1EEEEEENS4_6LayoutISD_NS5_IJSC_NSA_ILi0EEESW_EEEEENS5_IJNS4_10UnderscoreESZ_SZ_EEEEENS4_13SM90_TMA_LOADENS4_14ComposedLayoutINS4_7SwizzleILi1ELi4ELi3EEENS4_18smem_ptr_flag_bitsILi16EEENSV_INS5_IJNSA_ILi8EEESI_EEENS5_IJSI_SC_EEEEEEEvNS4_8identityENS4_23SM90_TMA_LOAD_MULTICASTES1C_vS1D_EENS_8epilogue10collective6detail29Sm90TmaWarpSpecializedAdapterINS1H_15DefaultEpilogueISK_SL_SL_NS1G_6thread17LinearCombinationISK_Li1EffLNS1L_9ScaleType4KindE0ELNS_15FloatRoundStyleE2ESK_EENS1_15EpilogueDefaultEEEEEvvEEEEvNT_6ParamsE --------------------------
	.section	.nv.constant0._ZN7cutlass13device_kernelINS_4gemm6kernel13GemmUniversalIN4cute5tupleIJiiiiEEENS1_10collective13CollectiveMmaINS1_34MainloopSm90TmaGmmaWarpSpecializedILi14ENS5_IJNS4_1CILi2EEENSA_ILi1EEESC_EEENS1_35KernelTmaWarpSpecializedCooperativeEEENS5_IJNSA_ILi384EEENSA_ILi112EEENSA_ILi16EEEEEENS_10bfloat16_tENS5_IJlSC_lEEESK_SL_NS4_8TiledMMAINS4_8MMA_AtomIJNS4_4SM904GMMA27MMA_64x16x16_F32BF16BF16_SSILNSP_5MajorE0ELSR_0ELNSP_7ScaleInE1ELSS_1EEEEEENS4_6LayoutISD_NS5_IJSC_NSA_ILi0EEESW_EEEEENS5_IJNS4_10UnderscoreESZ_SZ_EEEEENS4_13SM90_TMA_LOADENS4_14ComposedLayoutINS4_7SwizzleILi1ELi4ELi3EEENS4_18smem_ptr_flag_bitsILi16EEENSV_INS5_IJNSA_ILi8EEESI_EEENS5_IJSI_SC_EEEEEEEvNS4_8identityENS4_23SM90_TMA_LOAD_MULTICASTES1C_vS1D_EENS_8epilogue10collective6detail29Sm90TmaWarpSpecializedAdapterINS1H_15DefaultEpilogueISK_SL_SL_NS1G_6thread17LinearCombinationISK_Li1EffLNS1L_9ScaleType4KindE0ELNS_15FloatRoundStyleE2ESK_EENS1_15EpilogueDefaultEEEEEvvEEEEvNT_6ParamsE,"a",@progbits
	.sectionflags	@""
	.align	4
.nv.constant0._ZN7cutlass13device_kernelINS_4gemm6kernel13GemmUniversalIN4cute5tupleIJiiiiEEENS1_10collective13CollectiveMmaINS1_34MainloopSm90TmaGmmaWarpSpecializedILi14ENS5_IJNS4_1CILi2EEENSA_ILi1EEESC_EEENS1_35KernelTmaWarpSpecializedCooperativeEEENS5_IJNSA_ILi384EEENSA_ILi112EEENSA_ILi16EEEEEENS_10bfloat16_tENS5_IJlSC_lEEESK_SL_NS4_8TiledMMAINS4_8MMA_AtomIJNS4_4SM904GMMA27MMA_64x16x16_F32BF16BF16_SSILNSP_5MajorE0ELSR_0ELNSP_7ScaleInE1ELSS_1EEEEEENS4_6LayoutISD_NS5_IJSC_NSA_ILi0EEESW_EEEEENS5_IJNS4_10UnderscoreESZ_SZ_EEEEENS4_13SM90_TMA_LOADENS4_14ComposedLayoutINS4_7SwizzleILi1ELi4ELi3EEENS4_18smem_ptr_flag_bitsILi16EEENSV_INS5_IJNSA_ILi8EEESI_EEENS5_IJSI_SC_EEEEEEEvNS4_8identityENS4_23SM90_TMA_LOAD_MULTICASTES1C_vS1D_EENS_8epilogue10collective6detail29Sm90TmaWarpSpecializedAdapterINS1H_15DefaultEpilogueISK_SL_SL_NS1G_6thread17LinearCombinationISK_Li1EffLNS1L_9ScaleType4KindE0ELNS_15FloatRoundStyleE2ESK_EENS1_15EpilogueDefaultEEEEEvvEEEEvNT_6ParamsE:
	.zero		1664


//--------------------- SYMBOLS --------------------------

	.type		.nv.reservedSmem.offset0,@object
	.size		.nv.reservedSmem.offset0,0x4
	.type		__assertfail,@function
